def attn_fwd(
    Q,
    K,
    V,
    Out,
    Lse,
    sm_scale,
    stride_qz,
    stride_qh,
    stride_qm,
    stride_qk,
    stride_kz,
    stride_kh,
    stride_kn,
    stride_kk,
    stride_vz,
    stride_vh,
    stride_vn,
    stride_vk,
    stride_oz,
    stride_oh,
    stride_om,
    stride_ok,
    seqlen_q,
    seqlen_k,
    BLOCK_M: tl.constexpr,
    BLOCK_N: tl.constexpr,
    HEAD_DIM: tl.constexpr,
    CAUSAL: tl.constexpr,
):
    start_m = tl.program_id(0)
    off_hz = tl.program_id(1)
    q_off = off_hz * stride_qh
    k_off = off_hz * stride_kh
    v_off = off_hz * stride_vh
    offs_m = start_m * BLOCK_M + tl.arange(0, BLOCK_M)
    offs_d = tl.arange(0, HEAD_DIM)
    offs_n = tl.arange(0, BLOCK_N)
    q_ptrs = Q + q_off + offs_m[:, None] * stride_qm + offs_d[None, :] * stride_qk
    k_ptrs = K + k_off + offs_d[:, None] * stride_kk + offs_n[None, :] * stride_kn
    v_ptrs = V + v_off + offs_n[:, None] * stride_vn + offs_d[None, :] * stride_vk
    m_i = tl.full([BLOCK_M], float("-inf"), dtype=tl.float32)
    l_i = tl.zeros([BLOCK_M], dtype=tl.float32) + 1.0
    acc = tl.zeros([BLOCK_M, HEAD_DIM], dtype=tl.float32)
    q = tl.load(q_ptrs)
    acc, l_i, m_i = _attn_fwd_inner(
        acc,
        l_i,
        m_i,
        q,
        k_ptrs,
        v_ptrs,
        sm_scale,
        stride_kn,
        stride_vn,
        start_m,
        seqlen_k,
        BLOCK_M,
        BLOCK_N,
        HEAD_DIM,
        CAUSAL,
    )
    acc = acc / l_i[:, None]
    lse = m_i + tl.math.log2(l_i) / 1.4426950408889634
    o_ptrs = (
        Out
        + off_hz * stride_oh
        + offs_m[:, None] * stride_om
        + offs_d[None, :] * stride_ok
    )
    tl.store(o_ptrs, acc.to(Out.dtype.element_ty))
    tl.store(Lse + off_hz * seqlen_q + offs_m, lse)

# config = {"BLOCK_M": 64, "BLOCK_N": 32, "HEAD_DIM": 32, "arch": "sm_90", "causal": false, "dtype": "fp8e4m3", "num_stages": 3, "num_warps": 8}
# arch = sm_90


// ===== COMPILED SASS (sm_90a) =====

	.target	sm_90a

	.elftype	@"ET_EXEC"


//--------------------- .note.nv.tkinfo           --------------------------
	.section	.note.nv.tkinfo,"",@"SHT_NOTE"
	.sectionflags	@"SHF_NOTE_NV_TKINFO"
	.tkinfo
        /*0018*/ 	.word	0x00000002
        /*0030*/ 	.string	""
        /*0030*/ 	.string	"ptxas"
        /*0030*/ 	.string	"Cuda compilation tools, release 13.0, V13.0.88"
        /*0030*/ 	.string	"Build cuda_13.0.r13.0/compiler.36424714_0"
        /*0030*/ 	.string	"-v  -suppress-debug-info  -lineinfo  -arch sm_90a "



//--------------------- .note.nv.cuinfo           --------------------------
	.section	.note.nv.cuinfo,"",@"SHT_NOTE"
	.sectionflags	@"SHF_NOTE_NV_CUINFO"
        /*0018*/ 	.short	0x0002
        /*001a*/ 	.short	0x005a
        /*001c*/ 	.short	0x0082
	.zero		2


//--------------------- .nv.info                  --------------------------
	.section	.nv.info,"",@"SHT_CUDA_INFO"
	.align	4


	//----- nvinfo : EIATTR_REGCOUNT
	.align		4
        /*0000*/ 	.byte	0x04, 0x2f
        /*0002*/ 	.short	(.L_2 - .L_1)
	.align		4
.L_1:
        /*0004*/ 	.word	index@(attn_fwd)
        /*0008*/ 	.word	0x00000040


	//----- nvinfo : EIATTR_FRAME_SIZE
	.align		4
.L_2:
        /*000c*/ 	.byte	0x04, 0x11
        /*000e*/ 	.short	(.L_4 - .L_3)
	.align		4
.L_3:
        /*0010*/ 	.word	index@(attn_fwd)
        /*0014*/ 	.word	0x00000000


	//----- nvinfo : EIATTR_MIN_STACK_SIZE
	.align		4
.L_4:
        /*0018*/ 	.byte	0x04, 0x12
        /*001a*/ 	.short	(.L_6 - .L_5)
	.align		4
.L_5:
        /*001c*/ 	.word	index@(attn_fwd)
        /*0020*/ 	.word	0x00000000
.L_6:


//--------------------- .nv.compat                --------------------------
	.section	.nv.compat,"",@"SHT_CUDA_COMPAT_INFO"
	.align	4
        /*0000*/ 	.byte	0x02, 0x09, 0x01, 0x00, 0x02, 0x02, 0x04, 0x00, 0x02, 0x05, 0x05, 0x00, 0x03, 0x07, 0x01, 0x01
        /*0010*/ 	.byte	0x02, 0x03, 0x00, 0x00, 0x02, 0x06, 0x01, 0x00, 0x04, 0x0b, 0x08, 0x00, 0x00, 0x00, 0x00, 0x00
        /*0020*/ 	.byte	0x00, 0x00, 0x00, 0x00


//--------------------- .nv.info.attn_fwd         --------------------------
	.section	.nv.info.attn_fwd,"",@"SHT_CUDA_INFO"
	.sectionflags	@""
	.align	4


	//----- nvinfo : EIATTR_CUDA_API_VERSION
	.align		4
        /*0000*/ 	.byte	0x04, 0x37
        /*0002*/ 	.short	(.L_8 - .L_7)
.L_7:
        /*0004*/ 	.word	0x00000082


	//----- nvinfo : EIATTR_KPARAM_INFO
	.align		4
.L_8:
        /*0008*/ 	.byte	0x04, 0x17
        /*000a*/ 	.short	(.L_10 - .L_9)
.L_9:
        /*000c*/ 	.word	0x00000000
        /*0010*/ 	.short	0x0019
        /*0012*/ 	.short	0x0080
        /*0014*/ 	.byte	0x00, 0xf4, 0x21, 0x00


	//----- nvinfo : EIATTR_KPARAM_INFO
	.align		4
.L_10:
        /*0018*/ 	.byte	0x04, 0x17
        /*001a*/ 	.short	(.L_12 - .L_11)
.L_11:
        /*001c*/ 	.word	0x00000000
        /*0020*/ 	.short	0x0018
        /*0022*/ 	.short	0x0078
        /*0024*/ 	.byte	0x00, 0xf4, 0x21, 0x00


	//----- nvinfo : EIATTR_KPARAM_INFO
	.align		4
.L_12:
        /*0028*/ 	.byte	0x04, 0x17
        /*002a*/ 	.short	(.L_14 - .L_13)
.L_13:
        /*002c*/ 	.word	0x00000000
        /*0030*/ 	.short	0x0017
        /*0032*/ 	.short	0x0070
        /*0034*/ 	.byte	0x00, 0xf0, 0x11, 0x00


	//----- nvinfo : EIATTR_KPARAM_INFO
	.align		4
.L_14:
        /*0038*/ 	.byte	0x04, 0x17
        /*003a*/ 	.short	(.L_16 - .L_15)
.L_15:
        /*003c*/ 	.word	0x00000000
        /*0040*/ 	.short	0x0016
        /*0042*/ 	.short	0x006c
        /*0044*/ 	.byte	0x00, 0xf0, 0x11, 0x00


	//----- nvinfo : EIATTR_KPARAM_INFO
	.align		4
.L_16:
        /*0048*/ 	.byte	0x04, 0x17
        /*004a*/ 	.short	(.L_18 - .L_17)
.L_17:
        /*004c*/ 	.word	0x00000000
        /*0050*/ 	.short	0x0015
        /*0052*/ 	.short	0x0068
        /*0054*/ 	.byte	0x00, 0xf0, 0x11, 0x00


	//----- nvinfo : EIATTR_KPARAM_INFO
	.align		4
.L_18:
        /*0058*/ 	.byte	0x04, 0x17
        /*005a*/ 	.short	(.L_20 - .L_19)
.L_19:
        /*005c*/ 	.word	0x00000000
        /*0060*/ 	.short	0x0014
        /*0062*/ 	.short	0x0064
        /*0064*/ 	.byte	0x00, 0xf0, 0x11, 0x00


	//----- nvinfo : EIATTR_KPARAM_INFO
	.align		4
.L_20:
        /*0068*/ 	.byte	0x04, 0x17
        /*006a*/ 	.short	(.L_22 - .L_21)
.L_21:
        /*006c*/ 	.word	0x00000000
        /*0070*/ 	.short	0x0013
        /*0072*/ 	.short	0x0060
        /*0074*/ 	.byte	0x00, 0xf0, 0x11, 0x00


	//----- nvinfo : EIATTR_KPARAM_INFO
	.align		4
.L_22:
        /*0078*/ 	.byte	0x04, 0x17
        /*007a*/ 	.short	(.L_24 - .L_23)
.L_23:
        /*007c*/ 	.word	0x00000000
        /*0080*/ 	.short	0x0012
        /*0082*/ 	.short	0x005c
        /*0084*/ 	.byte	0x00, 0xf0, 0x11, 0x00


	//----- nvinfo : EIATTR_KPARAM_INFO
	.align		4
.L_24:
        /*0088*/ 	.byte	0x04, 0x17
        /*008a*/ 	.short	(.L_26 - .L_25)
.L_25:
        /*008c*/ 	.word	0x00000000
        /*0090*/ 	.short	0x0011
        /*0092*/ 	.short	0x0058
        /*0094*/ 	.byte	0x00, 0xf0, 0x11, 0x00


	//----- nvinfo : EIATTR_KPARAM_INFO
	.align		4
.L_26:
        /*0098*/ 	.byte	0x04, 0x17
        /*009a*/ 	.short	(.L_28 - .L_27)
.L_27:
        /*009c*/ 	.word	0x00000000
        /*00a0*/ 	.short	0x0010
        /*00a2*/ 	.short	0x0054
        /*00a4*/ 	.byte	0x00, 0xf0, 0x11, 0x00


	//----- nvinfo : EIATTR_KPARAM_INFO
	.align		4
.L_28:
        /*00a8*/ 	.byte	0x04, 0x17
        /*00aa*/ 	.short	(.L_30 - .L_29)
.L_29:
        /*00ac*/ 	.word	0x00000000
        /*00b0*/ 	.short	0x000f
        /*00b2*/ 	.short	0x0050
        /*00b4*/ 	.byte	0x00, 0xf0, 0x11, 0x00


	//----- nvinfo : EIATTR_KPARAM_INFO
	.align		4
.L_30:
        /*00b8*/ 	.byte	0x04, 0x17
        /*00ba*/ 	.short	(.L_32 - .L_31)
.L_31:
        /*00bc*/ 	.word	0x00000000
        /*00c0*/ 	.short	0x000e
        /*00c2*/ 	.short	0x004c
        /*00c4*/ 	.byte	0x00, 0xf0, 0x11, 0x00


	//----- nvinfo : EIATTR_KPARAM_INFO
	.align		4
.L_32:
        /*00c8*/ 	.byte	0x04, 0x17
        /*00ca*/ 	.short	(.L_34 - .L_33)
.L_33:
        /*00cc*/ 	.word	0x00000000
        /*00d0*/ 	.short	0x000d
        /*00d2*/ 	.short	0x0048
        /*00d4*/ 	.byte	0x00, 0xf0, 0x11, 0x00


	//----- nvinfo : EIATTR_KPARAM_INFO
	.align		4
.L_34:
        /*00d8*/ 	.byte	0x04, 0x17
        /*00da*/ 	.short	(.L_36 - .L_35)
.L_35:
        /*00dc*/ 	.word	0x00000000
        /*00e0*/ 	.short	0x000c
        /*00e2*/ 	.short	0x0044
        /*00e4*/ 	.byte	0x00, 0xf0, 0x11, 0x00


	//----- nvinfo : EIATTR_KPARAM_INFO
	.align		4
.L_36:
        /*00e8*/ 	.byte	0x04, 0x17
        /*00ea*/ 	.short	(.L_38 - .L_37)
.L_37:
        /*00ec*/ 	.word	0x00000000
        /*00f0*/ 	.short	0x000b
        /*00f2*/ 	.short	0x0040
        /*00f4*/ 	.byte	0x00, 0xf0, 0x11, 0x00


	//----- nvinfo : EIATTR_KPARAM_INFO
	.align		4
.L_38:
        /*00f8*/ 	.byte	0x04, 0x17
        /*00fa*/ 	.short	(.L_40 - .L_39)
.L_39:
        /*00fc*/ 	.word	0x00000000
        /*0100*/ 	.short	0x000a
        /*0102*/ 	.short	0x003c
        /*0104*/ 	.byte	0x00, 0xf0, 0x11, 0x00


	//----- nvinfo : EIATTR_KPARAM_INFO
	.align		4
.L_40:
        /*0108*/ 	.byte	0x04, 0x17
        /*010a*/ 	.short	(.L_42 - .L_41)
.L_41:
        /*010c*/ 	.word	0x00000000
        /*0110*/ 	.short	0x0009
        /*0112*/ 	.short	0x0038
        /*0114*/ 	.byte	0x00, 0xf0, 0x11, 0x00


	//----- nvinfo : EIATTR_KPARAM_INFO
	.align		4
.L_42:
        /*0118*/ 	.byte	0x04, 0x17
        /*011a*/ 	.short	(.L_44 - .L_43)
.L_43:
        /*011c*/ 	.word	0x00000000
        /*0120*/ 	.short	0x0008
        /*0122*/ 	.short	0x0034
        /*0124*/ 	.byte	0x00, 0xf0, 0x11, 0x00


	//----- nvinfo : EIATTR_KPARAM_INFO
	.align		4
.L_44:
        /*0128*/ 	.byte	0x04, 0x17
        /*012a*/ 	.short	(.L_46 - .L_45)
.L_45:
        /*012c*/ 	.word	0x00000000
        /*0130*/ 	.short	0x0007
        /*0132*/ 	.short	0x0030
        /*0134*/ 	.byte	0x00, 0xf0, 0x11, 0x00


	//----- nvinfo : EIATTR_KPARAM_INFO
	.align		4
.L_46:
        /*0138*/ 	.byte	0x04, 0x17
        /*013a*/ 	.short	(.L_48 - .L_47)
.L_47:
        /*013c*/ 	.word	0x00000000
        /*0140*/ 	.short	0x0006
        /*0142*/ 	.short	0x002c
        /*0144*/ 	.byte	0x00, 0xf0, 0x11, 0x00


	//----- nvinfo : EIATTR_KPARAM_INFO
	.align		4
.L_48:
        /*0148*/ 	.byte	0x04, 0x17
        /*014a*/ 	.short	(.L_50 - .L_49)
.L_49:
        /*014c*/ 	.word	0x00000000
        /*0150*/ 	.short	0x0005
        /*0152*/ 	.short	0x0028
        /*0154*/ 	.byte	0x00, 0xf0, 0x11, 0x00


	//----- nvinfo : EIATTR_KPARAM_INFO
	.align		4
.L_50:
        /*0158*/ 	.byte	0x04, 0x17
        /*015a*/ 	.short	(.L_52 - .L_51)
.L_51:
        /*015c*/ 	.word	0x00000000
        /*0160*/ 	.short	0x0004
        /*0162*/ 	.short	0x0020
        /*0164*/ 	.byte	0x00, 0xf4, 0x21, 0x00


	//----- nvinfo : EIATTR_KPARAM_INFO
	.align		4
.L_52:
        /*0168*/ 	.byte	0x04, 0x17
        /*016a*/ 	.short	(.L_54 - .L_53)
.L_53:
        /*016c*/ 	.word	0x00000000
        /*0170*/ 	.short	0x0003
        /*0172*/ 	.short	0x0018
        /*0174*/ 	.byte	0x00, 0xf4, 0x21, 0x00


	//----- nvinfo : EIATTR_KPARAM_INFO
	.align		4
.L_54:
        /*0178*/ 	.byte	0x04, 0x17
        /*017a*/ 	.short	(.L_56 - .L_55)
.L_55:
        /*017c*/ 	.word	0x00000000
        /*0180*/ 	.short	0x0002
        /*0182*/ 	.short	0x0010
        /*0184*/ 	.byte	0x00, 0xf4, 0x21, 0x00


	//----- nvinfo : EIATTR_KPARAM_INFO
	.align		4
.L_56:
        /*0188*/ 	.byte	0x04, 0x17
        /*018a*/ 	.short	(.L_58 - .L_57)
.L_57:
        /*018c*/ 	.word	0x00000000
        /*0190*/ 	.short	0x0001
        /*0192*/ 	.short	0x0008
        /*0194*/ 	.byte	0x00, 0xf4, 0x21, 0x00


	//----- nvinfo : EIATTR_KPARAM_INFO
	.align		4
.L_58:
        /*0198*/ 	.byte	0x04, 0x17
        /*019a*/ 	.short	(.L_60 - .L_59)
.L_59:
        /*019c*/ 	.word	0x00000000
        /*01a0*/ 	.short	0x0000
        /*01a2*/ 	.short	0x0000
        /*01a4*/ 	.byte	0x00, 0xf4, 0x21, 0x00


	//----- nvinfo : EIATTR_SPARSE_MMA_MASK
	.align		4
.L_60:
        /*01a8*/ 	.byte	0x03, 0x50
        /*01aa*/ 	.short	0x0000


	//----- nvinfo : EIATTR_MAXREG_COUNT
	.align		4
        /*01ac*/ 	.byte	0x03, 0x1b
        /*01ae*/ 	.short	0x00ff


	//----- nvinfo : EIATTR_NUM_BARRIERS
	.align		4
        /*01b0*/ 	.byte	0x02, 0x4c
        /*01b2*/ 	.byte	0x01
	.zero		1


	//----- nvinfo : EIATTR_MERCURY_ISA_VERSION
	.align		4
        /*01b4*/ 	.byte	0x03, 0x5f
        /*01b6*/ 	.short	0x0101


	//----- nvinfo : EIATTR_COOP_GROUP_MASK_REGIDS
	.align		4
        /*01b8*/ 	.byte	0x04, 0x29
        /*01ba*/ 	.short	(.L_62 - .L_61)


	//   ....[0]....
.L_61:
        /*01bc*/ 	.word	0xffffffff


	//   ....[1]....
        /*01c0*/ 	.word	0xffffffff


	//   ....[2]....
        /*01c4*/ 	.word	0xffffffff


	//   ....[3]....
        /*01c8*/ 	.word	0xffffffff


	//   ....[4]....
        /*01cc*/ 	.word	0xffffffff


	//   ....[5]....
        /*01d0*/ 	.word	0xffffffff


	//   ....[6]....
        /*01d4*/ 	.word	0xffffffff


	//   ....[7]....
        /*01d8*/ 	.word	0xffffffff


	//   ....[8]....
        /*01dc*/ 	.word	0xffffffff


	//   ....[9]....
        /*01e0*/ 	.word	0xffffffff


	//   ....[10]....
        /*01e4*/ 	.word	0xffffffff


	//   ....[11]....
        /*01e8*/ 	.word	0xffffffff


	//----- nvinfo : EIATTR_COOP_GROUP_INSTR_OFFSETS
	.align		4
.L_62:
        /*01ec*/ 	.byte	0x04, 0x28
        /*01ee*/ 	.short	(.L_64 - .L_63)


	//   ....[0]....
.L_63:
        /*01f0*/ 	.word	0x00000ed0


	//   ....[1]....
        /*01f4*/ 	.word	0x00000f20


	//   ....[2]....
        /*01f8*/ 	.word	0x000011d0


	//   ....[3]....
        /*01fc*/ 	.word	0x000011f0


	//   ....[4]....
        /*0200*/ 	.word	0x00001510


	//   ....[5]....
        /*0204*/ 	.word	0x00001560


	//   ....[6]....
        /*0208*/ 	.word	0x000015a0


	//   ....[7]....
        /*020c*/ 	.word	0x000015d0


	//   ....[8]....
        /*0210*/ 	.word	0x000015e0


	//   ....[9]....
        /*0214*/ 	.word	0x00001600


	//   ....[10]....
        /*0218*/ 	.word	0x00001700


	//   ....[11]....
        /*021c*/ 	.word	0x00001710


	//----- nvinfo : EIATTR_EXIT_INSTR_OFFSETS
	.align		4
.L_64:
        /*0220*/ 	.byte	0x04, 0x1c
        /*0222*/ 	.short	(.L_66 - .L_65)


	//   ....[0]....
.L_65:
        /*0224*/ 	.word	0x00002590


	//   ....[1]....
        /*0228*/ 	.word	0x000025c0


	//----- nvinfo : EIATTR_REQNTID
	.align		4
.L_66:
        /*022c*/ 	.byte	0x04, 0x10
        /*022e*/ 	.short	(.L_68 - .L_67)
.L_67:
        /*0230*/ 	.word	0x00000100
        /*0234*/ 	.word	0x00000001
        /*0238*/ 	.word	0x00000001


	//----- nvinfo : EIATTR_CBANK_PARAM_SIZE
	.align		4
.L_68:
        /*023c*/ 	.byte	0x03, 0x19
        /*023e*/ 	.short	0x0088


	//----- nvinfo : EIATTR_PARAM_CBANK
	.align		4
        /*0240*/ 	.byte	0x04, 0x0a
        /*0242*/ 	.short	(.L_70 - .L_69)
	.align		4
.L_69:
        /*0244*/ 	.word	index@(.nv.constant0.attn_fwd)
        /*0248*/ 	.short	0x0210
        /*024a*/ 	.short	0x0088


	//----- nvinfo : EIATTR_SW_WAR
	.align		4
.L_70:
        /*024c*/ 	.byte	0x04, 0x36
        /*024e*/ 	.short	(.L_72 - .L_71)
.L_71:
        /*0250*/ 	.word	0x00000008
.L_72:


//--------------------- .nv.callgraph             --------------------------
	.section	.nv.callgraph,"",@"SHT_CUDA_CALLGRAPH"
	.align	4
	.sectionentsize	8
	.align		4
        /*0000*/ 	.word	0x00000000
	.align		4
        /*0004*/ 	.word	0xffffffff
	.align		4
        /*0008*/ 	.word	0x00000000
	.align		4
        /*000c*/ 	.word	0xfffffffe
	.align		4
        /*0010*/ 	.word	0x00000000
	.align		4
        /*0014*/ 	.word	0xfffffffd
	.align		4
        /*0018*/ 	.word	0x00000000
	.align		4
        /*001c*/ 	.word	0xfffffffc


//--------------------- .nv.constant4             --------------------------
	.section	.nv.constant4,"a",@progbits
	.align	8
	.align		8
.nv.constant4:
        /*0000*/ 	.dword	_$_str


//--------------------- .text.attn_fwd            --------------------------
	.section	.text.attn_fwd,"ax",@progbits
	.align	128
        .global         attn_fwd
        .type           attn_fwd,@function
        .size           attn_fwd,(.L_x_3 - attn_fwd)
        .other          attn_fwd,@"STO_CUDA_ENTRY STV_DEFAULT"
attn_fwd:
.text.attn_fwd:
[----:B------:R-:W-:Y:S01]  /*0000*/  LDC R1, c[0x0][0x28] ;  /* 0x00000a00ff017b82 */ /* 0x000fe20000000800 */
[----:B------:R-:W0:Y:S07]  /*0010*/  S2R R3, SR_TID.X ;  /* 0x0000000000037919 */ /* 0x000e2e0000002100 */
[----:B------:R-:W1:Y:S01]  /*0020*/  S2UR UR17, SR_CTAID.Y ;  /* 0x00000000001179c3 */ /* 0x000e620000002600 */
[----:B------:R-:W-:Y:S01]  /*0030*/  ULDC.64 UR4, c[0x0][0x240] ;  /* 0x0000900000047ab9 */ /* 0x000fe20000000a00 */
[----:B------:R-:W-:Y:S01]  /*0040*/  ULDC.64 UR20, c[0x0][0x208] ;  /* 0x0000820000147ab9 */ /* 0x000fe20000000a00 */
[----:B------:R-:W2:Y:S05]  /*0050*/  S2R R5, SR_CTAID.X ;  /* 0x0000000000057919 */ /* 0x000eaa0000002500 */
[----:B------:R-:W3:Y:S08]  /*0060*/  LDC R17, c[0x0][0x248] ;  /* 0x00009200ff117b82 */ /* 0x000ef00000000800 */
[----:B------:R-:W4:Y:S01]  /*0070*/  LDC.64 R20, c[0x0][0x210] ;  /* 0x00008400ff147b82 */ /* 0x000f220000000a00 */
[----:B-1----:R-:W-:Y:S01]  /*0080*/  UIMAD UR4, UR17, UR4, URZ ;  /* 0x00000004110472a4 */ /* 0x002fe2000f8e023f */
[----:B0-----:R-:W-:-:S02]  /*0090*/  LOP3.LUT R2, R3, 0x3f, RZ, 0xc0, !PT ;  /* 0x0000003f03027812 */ /* 0x001fc400078ec0ff */
[----:B------:R-:W-:Y:S02]  /*00a0*/  SHF.R.U32.HI R16, RZ, 0x6, R3 ;  /* 0x00000006ff107819 */ /* 0x000fe40000011603 */
[----:B------:R-:W-:Y:S01]  /*00b0*/  LEA.HI R0, R3, 0xc, RZ, 0x1a ;  /* 0x0000000c03007811 */ /* 0x000fe200078fd0ff */
[----:B--2---:R-:W-:Y:S01]  /*00c0*/  IMAD R2, R5, 0x40, R2 ;  /* 0x0000004005027824 */ /* 0x004fe200078e0202 */
[----:B------:R-:W-:-:S03]  /*00d0*/  SGXT.U32 R16, R16, 0x2 ;  /* 0x000000021010781a */ /* 0x000fc60000000000 */
[----:B------:R-:W-:Y:S01]  /*00e0*/  IMAD R5, R2, UR5, RZ ;  /* 0x0000000502057c24 */ /* 0x000fe2000f8e02ff */
[----:B------:R-:W-:Y:S01]  /*00f0*/  USHF.R.S32.HI UR5, URZ, 0x1f, UR4 ;  /* 0x0000001f3f057899 */ /* 0x000fe20008011404 */
[-C--:B---3--:R-:W-:Y:S02]  /*0100*/  IMAD R7, R16, R17.reuse, RZ ;  /* 0x0000001110077224 */ /* 0x088fe400078e02ff */
[----:B------:R-:W-:Y:S01]  /*0110*/  IMAD R11, R0, R17, RZ ;  /* 0x00000011000b7224 */ /* 0x000fe200078e02ff */
[----:B----4-:R-:W-:Y:S01]  /*0120*/  IADD3 R20, P0, P1, R5, UR4, R20 ;  /* 0x0000000405147c10 */ /* 0x010fe2000f91e014 */
[----:B------:R-:W-:Y:S01]  /*0130*/  IMAD R8, R17, 0x4, R7 ;  /* 0x0000000411087824 */ /* 0x000fe200078e0207 */
[----:B------:R-:W-:-:S03]  /*0140*/  SHF.R.S32.HI R4, RZ, 0x1f, R5 ;  /* 0x0000001fff047819 */ /* 0x000fc60000011405 */
[----:B------:R-:W-:Y:S01]  /*0150*/  IMAD R9, R17, 0x4, R8 ;  /* 0x0000000411097824 */ /* 0x000fe200078e0208 */
[----:B------:R-:W-:Y:S02]  /*0160*/  IADD3.X R22, R4, UR5, R21, P0, P1 ;  /* 0x0000000504167c10 */ /* 0x000fe400087e2415 */
[CC--:B------:R-:W-:Y:S02]  /*0170*/  IADD3 R4, P0, R7.reuse, R20.reuse, RZ ;  /* 0x0000001407047210 */ /* 0x0c0fe40007f1e0ff */
[C---:B------:R-:W-:Y:S02]  /*0180*/  IADD3 R6, P1, R8.reuse, R20, RZ ;  /* 0x0000001408067210 */ /* 0x040fe40007f3e0ff */
[----:B------:R-:W-:Y:S02]  /*0190*/  LEA.HI.X.SX32 R5, R7, R22, 0x1, P0 ;  /* 0x0000001607057211 */ /* 0x000fe400000f0eff */
[----:B------:R-:W-:Y:S02]  /*01a0*/  IADD3 R10, P0, R11, R20, RZ ;  /* 0x000000140b0a7210 */ /* 0x000fe40007f1e0ff */
[----:B------:R-:W-:Y:S01]  /*01b0*/  LEA.HI R0, R3, 0x1c, RZ, 0x1a ;  /* 0x0000001c03007811 */ /* 0x000fe200078fd0ff */
[----:B------:R-:W-:Y:S01]  /*01c0*/  IMAD R13, R17, 0x8, R9 ;  /* 0x00000008110d7824 */ /* 0x000fe200078e0209 */
[-C--:B------:R-:W-:Y:S01]  /*01d0*/  LEA.HI.X.SX32 R7, R8, R22.reuse, 0x1, P1 ;  /* 0x0000001608077211 */ /* 0x080fe200008f0eff */
[----:B------:R0:W2:Y:S01]  /*01e0*/  LDG.E.U8 R18, desc[UR20][R4.64] ;  /* 0x0000001404127981 */ /* 0x0000a2000c1e1100 */
[----:B------:R-:W-:Y:S01]  /*01f0*/  LEA.HI.X.SX32 R11, R11, R22, 0x1, P0 ;  /* 0x000000160b0b7211 */ /* 0x000fe200000f0eff */
[----:B------:R-:W-:Y:S01]  /*0200*/  IMAD R15, R0, R17, RZ ;  /* 0x00000011000f7224 */ /* 0x000fe200078e02ff */
[----:B------:R-:W-:Y:S01]  /*0210*/  IADD3 R8, P0, R9, R20, RZ ;  /* 0x0000001409087210 */ /* 0x000fe20007f1e0ff */
[----:B------:R-:W-:Y:S01]  /*0220*/  IMAD R0, R17, 0x4, R13 ;  /* 0x0000000411007824 */ /* 0x000fe200078e020d */
[----:B------:R1:W3:Y:S02]  /*0230*/  LDG.E.U8 R19, desc[UR20][R6.64] ;  /* 0x0000001406137981 */ /* 0x0002e4000c1e1100 */
[----:B------:R-:W-:Y:S01]  /*0240*/  LEA.HI.X.SX32 R9, R9, R22, 0x1, P0 ;  /* 0x0000001609097211 */ /* 0x000fe200000f0eff */
[----:B------:R-:W-:Y:S01]  /*0250*/  IMAD R17, R17, 0x4, R0 ;  /* 0x0000000411117824 */ /* 0x000fe200078e0200 */
[----:B------:R-:W4:Y:S01]  /*0260*/  LDG.E.U8 R10, desc[UR20][R10.64] ;  /* 0x000000140a0a7981 */ /* 0x000f22000c1e1100 */
[----:B0-----:R-:W-:-:S02]  /*0270*/  IADD3 R4, P0, R13, R20, RZ ;  /* 0x000000140d047210 */ /* 0x001fc40007f1e0ff */
[----:B------:R-:W-:Y:S01]  /*0280*/  IADD3 R14, P2, R15, R20, RZ ;  /* 0x000000140f0e7210 */ /* 0x000fe20007f5e0ff */
[----:B------:R0:W5:Y:S01]  /*0290*/  LDG.E.U8 R8, desc[UR20][R8.64] ;  /* 0x0000001408087981 */ /* 0x000162000c1e1100 */
[----:B------:R-:W-:Y:S02]  /*02a0*/  LEA.HI.X.SX32 R5, R13, R22, 0x1, P0 ;  /* 0x000000160d057211 */ /* 0x000fe400000f0eff */
[CC--:B------:R-:W-:Y:S02]  /*02b0*/  IADD3 R12, P1, R0.reuse, R20.reuse, RZ ;  /* 0x00000014000c7210 */ /* 0x0c0fe40007f3e0ff */
[----:B-1----:R-:W-:Y:S01]  /*02c0*/  IADD3 R6, P0, R17, R20, RZ ;  /* 0x0000001411067210 */ /* 0x002fe20007f1e0ff */
[----:B------:R1:W5:Y:S01]  /*02d0*/  LDG.E.U8 R4, desc[UR20][R4.64] ;  /* 0x0000001404047981 */ /* 0x000362000c1e1100 */
[-C--:B------:R-:W-:Y:S02]  /*02e0*/  LEA.HI.X.SX32 R13, R0, R22.reuse, 0x1, P1 ;  /* 0x00000016000d7211 */ /* 0x080fe400008f0eff */
[----:B------:R-:W-:-:S02]  /*02f0*/  LEA.HI.X.SX32 R15, R15, R22, 0x1, P2 ;  /* 0x000000160f0f7211 */ /* 0x000fc400010f0eff */
[----:B------:R-:W-:Y:S01]  /*0300*/  LEA.HI.X.SX32 R7, R17, R22, 0x1, P0 ;  /* 0x0000001611077211 */ /* 0x000fe200000f0eff */
[----:B------:R-:W5:Y:S04]  /*0310*/  LDG.E.U8 R12, desc[UR20][R12.64] ;  /* 0x000000140c0c7981 */ /* 0x000f68000c1e1100 */
[----:B------:R-:W5:Y:S04]  /*0320*/  LDG.E.U8 R6, desc[UR20][R6.64] ;  /* 0x0000001406067981 */ /* 0x000f68000c1e1100 */
[----:B------:R-:W5:Y:S01]  /*0330*/  LDG.E.U8 R14, desc[UR20][R14.64] ;  /* 0x000000140e0e7981 */ /* 0x000f62000c1e1100 */
[----:B------:R-:W-:Y:S01]  /*0340*/  IMAD.SHL.U32 R0, R3, 0x20, RZ ;  /* 0x0000002003007824 */ /* 0x000fe200078e00ff */
[----:B------:R-:W1:Y:S04]  /*0350*/  S2UR UR16, SR_CgaCtaId ;  /* 0x00000000001079c3 */ /* 0x000e680000008800 */
[----:B0-----:R-:W-:-:S04]  /*0360*/  LOP3.LUT R9, R0, 0x760, RZ, 0xc0, !PT ;  /* 0x0000076000097812 */ /* 0x001fc800078ec0ff */
[----:B------:R-:W0:Y:S01]  /*0370*/  LDC R0, c[0x0][0x280] ;  /* 0x0000a000ff007b82 */ /* 0x000e220000000800 */
[----:B------:R-:W-:-:S04]  /*0380*/  SHF.R.S32.HI R20, RZ, 0x2, R3 ;  /* 0x00000002ff147819 */ /* 0x000fc80000011403 */
[----:B------:R-:W-:Y:S01]  /*0390*/  SGXT R20, R20, 0x1 ;  /* 0x000000011414781a */ /* 0x000fe20000000200 */
[----:B------:R-:W-:-:S03]  /*03a0*/  UMOV UR4, 0x400 ;  /* 0x0000040000047882 */ /* 0x000fc60000000000 */
[----:B------:R-:W-:Y:S02]  /*03b0*/  LOP3.LUT R9, R9, 0x90, R20, 0xf8, !PT ;  /* 0x0000009009097812 */ /* 0x000fe400078ef814 */
[----:B-1----:R-:W-:Y:S02]  /*03c0*/  SHF.R.U32.HI R5, RZ, 0x5, R3 ;  /* 0x00000005ff057819 */ /* 0x002fe40000011603 */
[----:B------:R-:W-:Y:S01]  /*03d0*/  LOP3.LUT R9, R9, R16, RZ, 0xfc, !PT ;  /* 0x0000001009097212 */ /* 0x000fe200078efcff */
[----:B------:R-:W-:Y:S01]  /*03e0*/  ULEA UR16, UR16, UR4, 0x18 ;  /* 0x0000000410107291 */ /* 0x000fe2000f8ec03f */
[----:B------:R-:W-:Y:S02]  /*03f0*/  R2UR UR22, R5 ;  /* 0x00000000051672ca */ /* 0x000fe400000e0000 */
[----:B0-----:R-:W-:Y:S02]  /*0400*/  ISETP.GE.AND P0, PT, R0, 0x1, PT ;  /* 0x000000010000780c */ /* 0x001fe40003f06270 */
[----:B------:R-:W-:Y:S01]  /*0410*/  LOP3.LUT R5, R9, 0x10, RZ, 0x3c, !PT ;  /* 0x0000001009057812 */ /* 0x000fe200078e3cff */
[----:B------:R-:W-:Y:S01]  /*0420*/  IMAD.MOV.U32 R30, RZ, RZ, -0x800000 ;  /* 0xff800000ff1e7424 */ /* 0x000fe200078e00ff */
[----:B------:R-:W-:Y:S01]  /*0430*/  CS2R R40, SRZ ;  /* 0x0000000000287805 */ /* 0x000fe2000001ff00 */
[----:B------:R-:W-:Y:S01]  /*0440*/  IMAD.MOV.U32 R56, RZ, RZ, 0x3f800000 ;  /* 0x3f800000ff387424 */ /* 0x000fe200078e00ff */
[----:B------:R-:W-:Y:S01]  /*0450*/  CS2R R42, SRZ ;  /* 0x00000000002a7805 */ /* 0x000fe2000001ff00 */
[----:B------:R-:W-:Y:S01]  /*0460*/  IMAD.MOV.U32 R57, RZ, RZ, 0x3f800000 ;  /* 0x3f800000ff397424 */ /* 0x000fe200078e00ff */
[----:B------:R-:W-:Y:S01]  /*0470*/  CS2R R44, SRZ ;  /* 0x00000000002c7805 */ /* 0x000fe2000001ff00 */
[----:B------:R-:W-:Y:S01]  /*0480*/  IMAD.MOV.U32 R23, RZ, RZ, -0x800000 ;  /* 0xff800000ff177424 */ /* 0x000fe200078e00ff */
[----:B------:R-:W-:Y:S01]  /*0490*/  CS2R R46, SRZ ;  /* 0x00000000002e7805 */ /* 0x000fe2000001ff00 */
[----:B--2---:R0:W-:Y:S04]  /*04a0*/  STS.U8 [R9+UR16], R18 ;  /* 0x0000001209007988 */ /* 0x0041e80008000010 */
[----:B---3--:R0:W-:Y:S04]  /*04b0*/  STS.U8 [R9+UR16+0x4], R19 ;  /* 0x0000041309007988 */ /* 0x0081e80008000010 */
[----:B----4-:R0:W-:Y:S04]  /*04c0*/  STS.U8 [R9+UR16+0xc], R10 ;  /* 0x00000c0a09007988 */ /* 0x0101e80008000010 */
[----:B-----5:R0:W-:Y:S04]  /*04d0*/  STS.U8 [R9+UR16+0x8], R8 ;  /* 0x0000080809007988 */ /* 0x0201e80008000010 */
[----:B------:R0:W-:Y:S04]  /*04e0*/  STS.U8 [R5+UR16], R4 ;  /* 0x0000000405007988 */ /* 0x0001e80008000010 */
[----:B------:R0:W-:Y:S04]  /*04f0*/  STS.U8 [R5+UR16+0x4], R12 ;  /* 0x0000040c05007988 */ /* 0x0001e80008000010 */
[----:B------:R0:W-:Y:S04]  /*0500*/  STS.U8 [R5+UR16+0x8], R6 ;  /* 0x0000080605007988 */ /* 0x0001e80008000010 */
[----:B------:R0:W-:Y:S01]  /*0510*/  STS.U8 [R5+UR16+0xc], R14 ;  /* 0x00000c0e05007988 */ /* 0x0001e20008000010 */
[----:B------:R-:W-:Y:S05]  /*0520*/  @!P0 BRA `(.L_x_0) ;  /* 0x0000001000a08947 */ /* 0x000fea0003800000 */
[----:B0-----:R-:W0:Y:S01]  /*0530*/  LDC.64 R18, c[0x0][0x250] ;  /* 0x00009400ff127b82 */ /* 0x001e220000000a00 */
[C---:B------:R-:W-:Y:S01]  /*0540*/  LOP3.LUT R6, R3.reuse, 0x1c, RZ, 0xc0, !PT ;  /* 0x0000001c03067812 */ /* 0x040fe200078ec0ff */
[----:B------:R-:W-:Y:S01]  /*0550*/  ULDC UR4, c[0x0][0x258] ;  /* 0x0000960000047ab9 */ /* 0x000fe20000000800 */
[----:B------:R-:W-:Y:S01]  /*0560*/  LOP3.LUT R7, R3, 0x1, RZ, 0xc0, !PT ;  /* 0x0000000103077812 */ /* 0x000fe200078ec0ff */
[----:B------:R-:W-:Y:S01]  /*0570*/  ULDC.64 UR18, c[0x0][0x260] ;  /* 0x0000980000127ab9 */ /* 0x000fe20000000a00 */
[--C-:B------:R-:W-:Y:S01]  /*0580*/  SHF.R.U32.HI R11, RZ, 0x1, R3.reuse ;  /* 0x00000001ff0b7819 */ /* 0x100fe20000011603 */
[----:B------:R-:W-:Y:S01]  /*0590*/  USHF.R.U32.HI UR12, URZ, 0x4, UR16 ;  /* 0x000000043f0c7899 */ /* 0x000fe20008011610 */
[----:B------:R-:W-:Y:S01]  /*05a0*/  IMAD.MOV.U32 R56, RZ, RZ, 0x3f800000 ;  /* 0x3f800000ff387424 */ /* 0x000fe200078e00ff */
[----:B------:R-:W1:Y:S01]  /*05b0*/  LDC R27, c[0x0][0x268] ;  /* 0x00009a00ff1b7b82 */ /* 0x000e620000000800 */
[----:B------:R-:W-:Y:S01]  /*05c0*/  IMAD R8, R7, 0x2, R6 ;  /* 0x0000000207087824 */ /* 0x000fe200078e0206 */
[----:B------:R-:W-:Y:S01]  /*05d0*/  SHF.R.U32.HI R6, RZ, 0x5, R3 ;  /* 0x00000005ff067819 */ /* 0x000fe20000011603 */
[----:B------:R-:W-:Y:S01]  /*05e0*/  IMAD.MOV.U32 R55, RZ, RZ, -0x800000 ;  /* 0xff800000ff377424 */ /* 0x000fe200078e00ff */
[----:B------:R-:W-:Y:S01]  /*05f0*/  LOP3.LUT R7, R3, 0x1f, RZ, 0xc0, !PT ;  /* 0x0000001f03077812 */ /* 0x000fe200078ec0ff */
[----:B------:R-:W-:Y:S01]  /*0600*/  IMAD.MOV.U32 R57, RZ, RZ, 0x3f800000 ;  /* 0x3f800000ff397424 */ /* 0x000fe200078e00ff */
[----:B------:R-:W-:-:S02]  /*0610*/  SGXT.U32 R6, R6, 0x3 ;  /* 0x000000030606781a */ /* 0x000fc40000000000 */
[----:B------:R-:W-:Y:S01]  /*0620*/  CS2R R40, SRZ ;  /* 0x0000000000287805 */ /* 0x000fe2000001ff00 */
[----:B------:R-:W2:Y:S01]  /*0630*/  LDC.64 R4, c[0x0][0x220] ;  /* 0x00008800ff047b82 */ /* 0x000ea20000000a00 */
[C---:B------:R-:W-:Y:S01]  /*0640*/  IMAD R9, R7.reuse, UR4, RZ ;  /* 0x0000000407097c24 */ /* 0x040fe2000f8e02ff */
[----:B------:R-:W-:Y:S01]  /*0650*/  ULDC.64 UR4, c[0x0][0x218] ;  /* 0x0000860000047ab9 */ /* 0x000fe20000000a00 */
[----:B------:R-:W-:Y:S01]  /*0660*/  IMAD R7, R7, UR19, RZ ;  /* 0x0000001307077c24 */ /* 0x000fe2000f8e02ff */
[----:B------:R-:W-:Y:S02]  /*0670*/  SGXT.U32 R11, R11, 0x1 ;  /* 0x000000010b0b781a */ /* 0x000fe40000000000 */
[----:B------:R-:W-:Y:S02]  /*0680*/  CS2R R42, SRZ ;  /* 0x00000000002a7805 */ /* 0x000fe4000001ff00 */
[----:B------:R-:W-:Y:S02]  /*0690*/  SHF.R.S32.HI R13, RZ, 0x1f, R9 ;  /* 0x0000001fff0d7819 */ /* 0x000fe40000011409 */
[----:B------:R-:W-:Y:S01]  /*06a0*/  CS2R R44, SRZ ;  /* 0x00000000002c7805 */ /* 0x000fe2000001ff00 */
[----:B0-----:R-:W-:Y:S01]  /*06b0*/  IMAD R12, R6, R19, RZ ;  /* 0x00000013060c7224 */ /* 0x001fe200078e02ff */
[----:B------:R-:W-:Y:S01]  /*06c0*/  LOP3.LUT R11, R8, R11, RZ, 0xfc, !PT ;  /* 0x0000000b080b7212 */ /* 0x000fe200078efcff */
[----:B------:R-:W-:Y:S01]  /*06d0*/  IMAD R18, R18, UR17, RZ ;  /* 0x0000001112127c24 */ /* 0x000fe2000f8e02ff */
[----:B------:R-:W-:Y:S01]  /*06e0*/  CS2R R46, SRZ ;  /* 0x00000000002e7805 */ /* 0x000fe2000001ff00 */
[----:B------:R-:W-:Y:S01]  /*06f0*/  IMAD R14, R19, 0x8, R12 ;  /* 0x00000008130e7824 */ /* 0x000fe200078e020c */
[----:B------:R-:W-:Y:S01]  /*0700*/  UMOV UR10, 0xffffffe0 ;  /* 0xffffffe0000a7882 */ /* 0x000fe20000000000 */
[----:B------:R-:W-:Y:S01]  /*0710*/  IMAD.MOV.U32 R8, RZ, RZ, 0x5410 ;  /* 0x00005410ff087424 */ /* 0x000fe200078e00ff */
[--C-:B------:R-:W-:Y:S01]  /*0720*/  IADD3 R9, P0, P1, R9, UR4, R18.reuse ;  /* 0x0000000409097c10 */ /* 0x100fe2000f91e012 */
[----:B-1----:R-:W-:Y:S01]  /*0730*/  IMAD R6, R6, R27, RZ ;  /* 0x0000001b06067224 */ /* 0x002fe200078e02ff */
[----:B------:R-:W-:Y:S01]  /*0740*/  SHF.R.S32.HI R18, RZ, 0x1f, R18 ;  /* 0x0000001fff127819 */ /* 0x000fe20000011412 */
[----:B------:R-:W-:Y:S01]  /*0750*/  IMAD R16, R19, 0x8, R14 ;  /* 0x0000000813107824 */ /* 0x000fe200078e020e */
[----:B------:R-:W-:Y:S01]  /*0760*/  UIMAD UR4, UR17, UR18, URZ ;  /* 0x00000012110472a4 */ /* 0x000fe2000f8e023f */
[----:B------:R-:W-:Y:S01]  /*0770*/  IMAD R54, R27, 0x8, R6 ;  /* 0x000000081b367824 */ /* 0x000fe200078e0206 */
[----:B------:R-:W-:Y:S01]  /*0780*/  IADD3.X R25, R13, UR5, R18, P0, P1 ;  /* 0x000000050d197c10 */ /* 0x000fe200087e2412 */
[----:B------:R-:W-:Y:S01]  /*0790*/  IMAD R18, R19, 0x8, R16 ;  /* 0x0000000813127824 */ /* 0x000fe200078e0210 */
[----:B------:R-:W-:Y:S01]  /*07a0*/  IADD3 R13, P0, R12, R9, RZ ;  /* 0x000000090c0d7210 */ /* 0x000fe20007f1e0ff */
[----:B------:R-:W-:Y:S01]  /*07b0*/  IMAD R10, R27, 0x8, R54 ;  /* 0x000000081b0a7824 */ /* 0x000fe200078e0236 */
[----:B------:R-:W-:-:S02]  /*07c0*/  USHF.R.S32.HI UR5, URZ, 0x1f, UR4 ;  /* 0x0000001f3f057899 */ /* 0x000fc40008011404 */
[----:B--2---:R-:W-:Y:S01]  /*07d0*/  IADD3 R23, P3, P4, R7, UR4, R4 ;  /* 0x0000000407177c10 */ /* 0x004fe2000fc7e004 */
[----:B------:R-:W-:Y:S01]  /*07e0*/  UIADD3 UR18, UR16, 0x800, URZ ;  /* 0x0000080010127890 */ /* 0x000fe2000fffe03f */
[----:B------:R-:W-:Y:S01]  /*07f0*/  LEA.HI.X.SX32 R12, R12, R25, 0x1, P0 ;  /* 0x000000190c0c7211 */ /* 0x000fe200000f0eff */
[----:B------:R-:W-:Y:S01]  /*0800*/  UMOV UR11, 0x3fffffef ;  /* 0x3fffffef000b7882 */ /* 0x000fe20000000000 */
[-C--:B------:R-:W-:Y:S01]  /*0810*/  IADD3 R15, P0, R14, R9.reuse, RZ ;  /* 0x000000090e0f7210 */ /* 0x080fe20007f1e0ff */
[----:B------:R-:W-:Y:S01]  /*0820*/  USHF.R.U32.HI UR6, URZ, 0x4, UR18 ;  /* 0x000000043f067899 */ /* 0x000fe20008011612 */
[-C--:B------:R-:W-:Y:S01]  /*0830*/  IADD3 R17, P1, R16, R9.reuse, RZ ;  /* 0x0000000910117210 */ /* 0x080fe20007f3e0ff */
[----:B------:R-:W-:Y:S01]  /*0840*/  UMOV UR7, URZ ;  /* 0x0000003f00077c82 */ /* 0x000fe20008000000 */
[----:B------:R-:W-:Y:S01]  /*0850*/  IADD3 R21, P2, R18, R9, RZ ;  /* 0x0000000912157210 */ /* 0x000fe20007f5e0ff */
[----:B------:R-:W-:Y:S01]  /*0860*/  IMAD R9, R27, 0x8, R10 ;  /* 0x000000081b097824 */ /* 0x000fe200078e020a */
[----:B------:R-:W-:Y:S01]  /*0870*/  SHF.R.S32.HI R4, RZ, 0x1f, R7 ;  /* 0x0000001fff047819 */ /* 0x000fe20000011407 */
[----:B------:R-:W-:Y:S01]  /*0880*/  IMAD.MOV.U32 R7, RZ, RZ, 0x7632 ;  /* 0x00007632ff077424 */ /* 0x000fe200078e00ff */
[-C--:B------:R-:W-:Y:S01]  /*0890*/  LEA.HI.X.SX32 R14, R14, R25.reuse, 0x1, P0 ;  /* 0x000000190e0e7211 */ /* 0x080fe200000f0eff */
[----:B------:R-:W-:Y:S01]  /*08a0*/  USGXT.U32 UR6, UR6, 0xe ;  /* 0x0000000e0606789a */ /* 0x000fe20008000000 */
[-C--:B------:R-:W-:Y:S01]  /*08b0*/  LEA.HI.X.SX32 R16, R16, R25.reuse, 0x1, P1 ;  /* 0x0000001910107211 */ /* 0x080fe200008f0eff */
[----:B------:R-:W-:Y:S01]  /*08c0*/  UMOV UR4, URZ ;  /* 0x0000003f00047c82 */ /* 0x000fe20008000000 */
[----:B------:R-:W-:Y:S01]  /*08d0*/  LEA.HI.X.SX32 R18, R18, R25, 0x1, P2 ;  /* 0x0000001912127211 */ /* 0x000fe200010f0eff */
[----:B------:R-:W-:Y:S01]  /*08e0*/  USGXT.U32 UR12, UR12, 0xe ;  /* 0x0000000e0c0c789a */ /* 0x000fe20008000000 */
[----:B------:R-:W-:Y:S01]  /*08f0*/  IADD3.X R5, R4, UR5, R5, P3, P4 ;  /* 0x0000000504057c10 */ /* 0x000fe20009fe8405 */
[----:B------:R-:W-:Y:S01]  /*0900*/  IMAD.MOV.U32 R4, RZ, RZ, -0x800000 ;  /* 0xff800000ff047424 */ /* 0x000fe200078e00ff */
[-C--:B------:R-:W-:Y:S01]  /*0910*/  IADD3 R20, P0, R6, R23.reuse, RZ ;  /* 0x0000001706147210 */ /* 0x080fe20007f1e0ff */
[----:B------:R-:W-:Y:S01]  /*0920*/  UIADD3.64 UR10, UR6, -UR10, URZ ;  /* 0x8000000a060a7297 */ /* 0x000fe2000fffe03f */
[-C--:B------:R-:W-:Y:S01]  /*0930*/  IADD3 R50, P1, R54, R23.reuse, RZ ;  /* 0x0000001736327210 */ /* 0x080fe20007f3e0ff */
[----:B------:R-:W-:Y:S01]  /*0940*/  UMOV UR5, URZ ;  /* 0x0000003f00057c82 */ /* 0x000fe20008000000 */
[-C--:B------:R-:W-:Y:S01]  /*0950*/  IADD3 R51, P2, R10, R23.reuse, RZ ;  /* 0x000000170a337210 */ /* 0x080fe20007f5e0ff */
[----:B------:R-:W-:Y:S01]  /*0960*/  ULDC UR24, c[0x0][0x238] ;  /* 0x00008e0000187ab9 */ /* 0x000fe20000000800 */
[----:B------:R-:W-:Y:S01]  /*0970*/  IADD3 R52, P3, R9, R23, RZ ;  /* 0x0000001709347210 */ /* 0x000fe20007f7e0ff */
[----:B------:R-:W-:Y:S01]  /*0980*/  UMOV UR13, 0xc0000010 ;  /* 0xc0000010000d7882 */ /* 0x000fe20000000000 */
[-C--:B------:R-:W-:Y:S01]  /*0990*/  LEA.HI.X.SX32 R53, R6, R5.reuse, 0x1, P0 ;  /* 0x0000000506357211 */ /* 0x080fe200000f0eff */
[----:B------:R-:W-:Y:S01]  /*09a0*/  IMAD.MOV.U32 R6, RZ, RZ, RZ ;  /* 0x000000ffff067224 */ /* 0x000fe200078e00ff */
[----:B------:R-:W-:-:S02]  /*09b0*/  LEA.HI.X.SX32 R54, R54, R5, 0x1, P1 ;  /* 0x0000000536367211 */ /* 0x000fc400008f0eff */
[-C--:B------:R-:W-:Y:S02]  /*09c0*/  LEA.HI.X.SX32 R10, R10, R5.reuse, 0x1, P2 ;  /* 0x000000050a0a7211 */ /* 0x080fe400010f0eff */
[----:B------:R-:W-:Y:S02]  /*09d0*/  LEA.HI.X.SX32 R9, R9, R5, 0x1, P3 ;  /* 0x0000000509097211 */ /* 0x000fe400018f0eff */
[----:B------:R-:W-:Y:S02]  /*09e0*/  SHF.R.S32.HI R5, RZ, 0x7, R3 ;  /* 0x00000007ff057819 */ /* 0x000fe40000011403 */
[----:B------:R-:W-:Y:S02]  /*09f0*/  LOP3.LUT P1, RZ, R3, 0x2, RZ, 0xc0, !PT ;  /* 0x0000000203ff7812 */ /* 0x000fe4000782c0ff */
[----:B------:R-:W-:Y:S02]  /*0a00*/  SGXT R5, R5, 0x1 ;  /* 0x000000010505781a */ /* 0x000fe40000000200 */
[----:B------:R-:W-:-:S02]  /*0a10*/  LOP3.LUT P0, RZ, R3, 0x1, RZ, 0xc0, !PT ;  /* 0x0000000103ff7812 */ /* 0x000fc4000780c0ff */
[----:B------:R-:W-:Y:S02]  /*0a20*/  LOP3.LUT R22, R5, 0x90, RZ, 0xc0, !PT ;  /* 0x0000009005167812 */ /* 0x000fe400078ec0ff */
[----:B------:R-:W-:Y:S02]  /*0a30*/  SEL R8, R8, 0x1054, !P1 ;  /* 0x0000105408087807 */ /* 0x000fe40004800000 */
[----:B------:R-:W-:Y:S02]  /*0a40*/  SEL R7, R7, 0x3276, !P1 ;  /* 0x0000327607077807 */ /* 0x000fe40004800000 */
[----:B------:R-:W-:-:S07]  /*0a50*/  LOP3.LUT R5, R22, 0x7f, R3, 0x78, !PT ;  /* 0x0000007f16057812 */ /* 0x000fce00078e7803 */
.L_x_1:
[----:B------:R-:W-:Y:S02]  /*0a60*/  SHF.R.S32.HI R23, RZ, 0x1f, R6 ;  /* 0x0000001fff177819 */ /* 0x000fe40000011406 */
[C---:B------:R-:W-:Y:S02]  /*0a70*/  IADD3 R28, P1, R6.reuse, R13, RZ ;  /* 0x0000000d061c7210 */ /* 0x040fe40007f3e0ff */
[C---:B------:R-:W-:Y:S02]  /*0a80*/  IADD3 R26, P2, R6.reuse, R15, RZ ;  /* 0x0000000f061a7210 */ /* 0x040fe40007f5e0ff */
[C---:B------:R-:W-:Y:S01]  /*0a90*/  IADD3 R24, P3, R6.reuse, R17, RZ ;  /* 0x0000001106187210 */ /* 0x040fe20007f7e0ff */
[C---:B------:R-:W-:Y:S01]  /*0aa0*/  IMAD.X R29, R23.reuse, 0x1, R12, P1 ;  /* 0x00000001171d7824 */ /* 0x040fe200008e060c */
[----:B------:R-:W-:Y:S01]  /*0ab0*/  IADD3 R22, P1, R6, R21, RZ ;  /* 0x0000001506167210 */ /* 0x000fe20007f3e0ff */
[C---:B------:R-:W-:Y:S02]  /*0ac0*/  IMAD.X R27, R23.reuse, 0x1, R14, P2 ;  /* 0x00000001171b7824 */ /* 0x040fe400010e060e */
[C---:B------:R-:W-:Y:S01]  /*0ad0*/  IMAD.X R25, R23.reuse, 0x1, R16, P3 ;  /* 0x0000000117197824 */ /* 0x040fe200018e0610 */
[----:B------:R-:W2:Y:S01]  /*0ae0*/  LDG.E.U8 R58, desc[UR20][R28.64] ;  /* 0x000000141c3a7981 */ /* 0x000ea2000c1e1100 */
[----:B------:R-:W-:-:S03]  /*0af0*/  IMAD.X R23, R23, 0x1, R18, P1 ;  /* 0x0000000117177824 */ /* 0x000fc600008e0612 */
[----:B------:R-:W3:Y:S04]  /*0b00*/  LDG.E.U8 R59, desc[UR20][R26.64] ;  /* 0x000000141a3b7981 */ /* 0x000ee8000c1e1100 */
[----:B------:R-:W4:Y:S04]  /*0b10*/  LDG.E.U8 R61, desc[UR20][R24.64] ;  /* 0x00000014183d7981 */ /* 0x000f28000c1e1100 */
[----:B------:R-:W5:Y:S01]  /*0b20*/  LDG.E.U8 R22, desc[UR20][R22.64] ;  /* 0x0000001416167981 */ /* 0x000f62000c1e1100 */
[----:B------:R-:W-:Y:S01]  /*0b30*/  USHF.R.S32.HI UR23, URZ, 0x1f, UR4 ;  /* 0x0000001f3f177899 */ /* 0x000fe20008011404 */
[----:B------:R-:W-:Y:S01]  /*0b40*/  BAR.SYNC.DEFER_BLOCKING 0x0 ;  /* 0x0000000000007b1d */ /* 0x000fe20000010000 */
[----:B------:R-:W-:-:S04]  /*0b50*/  IADD3 R48, P1, R20, UR4, RZ ;  /* 0x0000000414307c10 */ /* 0x000fc8000ff3e0ff */
[----:B------:R-:W-:Y:S01]  /*0b60*/  IADD3.X R49, R53, UR23, RZ, P1, !PT ;  /* 0x0000001735317c10 */ /* 0x000fe20008ffe4ff */
[----:B------:R-:W-:Y:S01]  /*0b70*/  UMOV UR14, UR6 ;  /* 0x00000006000e7c82 */ /* 0x000fe20008000000 */
[----:B------:R-:W-:Y:S01]  /*0b80*/  UMOV UR15, 0xc0000010 ;  /* 0xc0000010000f7882 */ /* 0x000fe20000000000 */
[----:B------:R-:W-:Y:S01]  /*0b90*/  UMOV UR8, UR12 ;  /* 0x0000000c00087c82 */ /* 0x000fe20008000000 */
[----:B------:R-:W-:Y:S01]  /*0ba0*/  UMOV UR9, UR13 ;  /* 0x0000000d00097c82 */ /* 0x000fe20008000000 */
[----:B--2---:R0:W-:Y:S04]  /*0bb0*/  STS.U8 [R5+UR16+0x800], R58 ;  /* 0x0008003a05007988 */ /* 0x0041e80008000010 */
[----:B---3--:R1:W-:Y:S04]  /*0bc0*/  STS.U8 [R5+UR16+0x900], R59 ;  /* 0x0009003b05007988 */ /* 0x0083e80008000010 */
[----:B----4-:R-:W-:Y:S04]  /*0bd0*/  STS.U8 [R5+UR16+0xa00], R61 ;  /* 0x000a003d05007988 */ /* 0x010fe80008000010 */
[----:B-----5:R2:W-:Y:S01]  /*0be0*/  STS.U8 [R5+UR16+0xb00], R22 ;  /* 0x000b001605007988 */ /* 0x0205e20008000010 */
[----:B------:R3:W-:Y:S06]  /*0bf0*/  MEMBAR.ALL.CTA ;  /* 0x0000000000007992 */ /* 0x0007ec0000008000 */
[----:B---3--:R-:W3:Y:S02]  /*0c00*/  FENCE.VIEW.ASYNC.S ;  /* 0x00000000000073c6 */ /* 0x008ee40000000000 */
[----:B---3--:R-:W-:Y:S06]  /*0c10*/  BAR.SYNC.DEFER_BLOCKING 0x0 ;  /* 0x0000000000007b1d */ /* 0x008fec0000010000 */
[----:B------:R3:W4:Y:S01]  /*0c20*/  LDG.E.U8 R60, desc[UR20][R48.64] ;  /* 0x00000014303c7981 */ /* 0x000722000c1e1100 */
[----:B------:R-:W-:Y:S01]  /*0c30*/  WARPGROUP.ARRIVE ;  /* 0x00000000000079c5 */ /* 0x000fe20000000000 */
[----:B0-----:R-:W-:-:S04]  /*0c40*/  IADD3 R58, P1, R50, UR4, RZ ;  /* 0x00000004323a7c10 */ /* 0x001fc8000ff3e0ff */
[----:B-1----:R-:W-:Y:S01]  /*0c50*/  IADD3.X R59, R54, UR23, RZ, P1, !PT ;  /* 0x00000017363b7c10 */ /* 0x002fe20008ffe4ff */
[----:B------:R-:W-:Y:S04]  /*0c60*/  QGMMA.64x16x32.F32.E4M3.E4M3 R32, gdesc[UR12], RZ, !UPT ;  /* 0x002000000c2079f3 */ /* 0x000fe8000c7008ff */
[----:B------:R-:W-:Y:S01]  /*0c70*/  QGMMA.64x16x32.F32.E4M3.E4M3 R24, gdesc[UR8], RZ, !UPT, gsb0 ;  /* 0x00200000081879f3 */ /* 0x000fe2000c0008ff */
[----:B--2---:R-:W-:Y:S01]  /*0c80*/  IADD3 R22, P1, R51, UR4, RZ ;  /* 0x0000000433167c10 */ /* 0x004fe2000ff3e0ff */
[----:B------:R0:W2:Y:S03]  /*0c90*/  LDG.E.U8 R58, desc[UR20][R58.64] ;  /* 0x000000143a3a7981 */ /* 0x0000a6000c1e1100 */
[----:B------:R-:W-:-:S02]  /*0ca0*/  IADD3.X R23, R10, UR23, RZ, P1, !PT ;  /* 0x000000170a177c10 */ /* 0x000fc40008ffe4ff */
[----:B---3--:R-:W-:-:S03]  /*0cb0*/  IADD3 R48, P1, R52, UR4, RZ ;  /* 0x0000000434307c10 */ /* 0x008fc6000ff3e0ff */
[----:B------:R1:W3:Y:S01]  /*0cc0*/  LDG.E.U8 R22, desc[UR20][R22.64] ;  /* 0x0000001416167981 */ /* 0x0002e2000c1e1100 */
[----:B------:R-:W-:-:S05]  /*0cd0*/  IADD3.X R49, R9, UR23, RZ, P1, !PT ;  /* 0x0000001709317c10 */ /* 0x000fca0008ffe4ff */
[----:B------:R5:W3:Y:S01]  /*0ce0*/  LDG.E.U8 R48, desc[UR20][R48.64] ;  /* 0x0000001430307981 */ /* 0x000ae2000c1e1100 */
[----:B------:R-:W-:Y:S01]  /*0cf0*/  USHF.L.U32 UR8, UR22, 0x3, URZ ;  /* 0x0000000316087899 */ /* 0x000fe2000800063f */
[----:B------:R-:W-:Y:S01]  /*0d00*/  IMAD R6, R19, 0x20, R6 ;  /* 0x0000002013067824 */ /* 0x000fe200078e0206 */
[----:B------:R-:W-:Y:S01]  /*0d10*/  UMOV UR15, 0xc0000010 ;  /* 0xc0000010000f7882 */ /* 0x000fe20000000000 */
[----:B------:R-:W-:Y:S02]  /*0d20*/  UIADD3 UR5, UR5, 0x20, URZ ;  /* 0x0000002005057890 */ /* 0x000fe4000fffe03f */
[----:B------:R-:W-:Y:S02]  /*0d30*/  ULOP3.LUT UR8, UR8, 0x20, URZ, 0xc0, !UPT ;  /* 0x0000002008087892 */ /* 0x000fe4000f8ec03f */
[----:B------:R-:W-:Y:S02]  /*0d40*/  ULEA UR4, UR19, UR4, 0x5 ;  /* 0x0000000413047291 */ /* 0x000fe4000f8e283f */
[----:B------:R-:W-:Y:S01]  /*0d50*/  ULEA.HI UR8, UR18, UR8, URZ, 0x1c ;  /* 0x0000000812087291 */ /* 0x000fe2000f8fe03f */
[----:B------:R-:W-:-:S03]  /*0d60*/  ISETP.LE.AND P1, PT, R0, UR5, PT ;  /* 0x0000000500007c0c */ /* 0x000fc6000bf23270 */
[----:B------:R-:W-:-:S07]  /*0d70*/  ULOP3.LUT UR8, UR8, 0x3fff, URZ, 0xc0, !UPT ;  /* 0x00003fff08087892 */ /* 0x000fce000f8ec03f */
[----:B------:R-:W-:Y:S01]  /*0d80*/  UMOV UR14, UR8 ;  /* 0x00000008000e7c82 */ /* 0x000fe20008000000 */
[----:B------:R-:W-:Y:S02]  /*0d90*/  WARPGROUP.DEPBAR.LE gsb0, 0x0 ;  /* 0x00008000000079c5 */ /* 0x000fe40000010000 */
[----:B------:R-:W-:Y:S01]  /*0da0*/  FMUL R61, R34, UR24 ;  /* 0x00000018223d7c20 */ /* 0x000fe20008400000 */
[----:B0-----:R-:W-:Y:S01]  /*0db0*/  FMUL R59, R35, UR24 ;  /* 0x00000018233b7c20 */ /* 0x001fe20008400000 */
[----:B------:R-:W-:Y:S01]  /*0dc0*/  BAR.SYNC.DEFER_BLOCKING 0x0 ;  /* 0x0000000000007b1d */ /* 0x000fe20000010000 */
[----:B-1----:R-:W-:-:S03]  /*0dd0*/  FMUL R23, R39, UR24 ;  /* 0x0000001827177c20 */ /* 0x002fc60008400000 */
[----:B------:R-:W-:Y:S01]  /*0de0*/  FMNMX R61, R61, R59, !PT ;  /* 0x0000003b3d3d7209 */ /* 0x000fe20007800000 */
[----:B------:R-:W-:-:S05]  /*0df0*/  FMUL R59, R38, UR24 ;  /* 0x00000018263b7c20 */ /* 0x000fca0008400000 */
[----:B------:R-:W-:-:S04]  /*0e00*/  FMNMX R59, R59, R61, !PT ;  /* 0x0000003d3b3b7209 */ /* 0x000fc80007800000 */
[----:B------:R-:W-:Y:S01]  /*0e10*/  FMNMX R59, R23, R59, !PT ;  /* 0x0000003b173b7209 */ /* 0x000fe20007800000 */
[----:B------:R-:W-:-:S05]  /*0e20*/  FMUL R23, R26, UR24 ;  /* 0x000000181a177c20 */ /* 0x000fca0008400000 */
[----:B------:R-:W-:Y:S01]  /*0e30*/  FMNMX R59, R23, R59, !PT ;  /* 0x0000003b173b7209 */ /* 0x000fe20007800000 */
[----:B------:R-:W-:-:S05]  /*0e40*/  FMUL R23, R27, UR24 ;  /* 0x000000181b177c20 */ /* 0x000fca0008400000 */
[----:B------:R-:W-:Y:S01]  /*0e50*/  FMNMX R23, R23, R59, !PT ;  /* 0x0000003b17177209 */ /* 0x000fe20007800000 */
[----:B----4-:R0:W-:Y:S02]  /*0e60*/  STS.U8 [R5+UR16+0x800], R60 ;  /* 0x0008003c05007988 */ /* 0x0101e40008000010 */
[----:B0-----:R-:W-:Y:S02]  /*0e70*/  FMUL R60, R30, UR24 ;  /* 0x000000181e3c7c20 */ /* 0x001fe40008400000 */
[----:B--2---:R-:W-:Y:S03]  /*0e80*/  STS.U8 [R5+UR16+0x900], R58 ;  /* 0x0009003a05007988 */ /* 0x004fe60008000010 */
[----:B------:R-:W-:Y:S01]  /*0e90*/  FMNMX R23, R60, R23, !PT ;  /* 0x000000173c177209 */ /* 0x000fe20007800000 */
[----:B------:R-:W-:-:S05]  /*0ea0*/  FMUL R60, R31, UR24 ;  /* 0x000000181f3c7c20 */ /* 0x000fca0008400000 */
[----:B-----5:R-:W-:Y:S01]  /*0eb0*/  FMNMX R49, R60, R23, !PT ;  /* 0x000000173c317209 */ /* 0x020fe20007800000 */
[----:B---3--:R-:W-:Y:S04]  /*0ec0*/  STS.U8 [R5+UR16+0xa00], R22 ;  /* 0x000a001605007988 */ /* 0x008fe80008000010 */
[----:B------:R-:W0:Y:S04]  /*0ed0*/  SHFL.BFLY PT, R60, R49, 0x2, 0x1f ;  /* 0x0c401f00313c7f89 */ /* 0x000e2800000e0000 */
[----:B------:R-:W-:Y:S01]  /*0ee0*/  STS.U8 [R5+UR16+0xb00], R48 ;  /* 0x000b003005007988 */ /* 0x000fe20008000010 */
[----:B------:R1:W-:Y:S06]  /*0ef0*/  MEMBAR.ALL.CTA ;  /* 0x0000000000007992 */ /* 0x0003ec0000008000 */
[----:B-1----:R-:W1:Y:S01]  /*0f00*/  FENCE.VIEW.ASYNC.S ;  /* 0x00000000000073c6 */ /* 0x002e620000000000 */
[----:B0-----:R-:W-:-:S05]  /*0f10*/  FMNMX R60, R49, R60, !PT ;  /* 0x0000003c313c7209 */ /* 0x001fca0007800000 */
[----:B-1----:R-:W0:Y:S02]  /*0f20*/  SHFL.BFLY PT, R23, R60, 0x1, 0x1f ;  /* 0x0c201f003c177f89 */ /* 0x002e2400000e0000 */
[----:B0-----:R-:W-:-:S04]  /*0f30*/  FMNMX R23, R60, R23, !PT ;  /* 0x000000173c177209 */ /* 0x001fc80007800000 */
[----:B------:R-:W-:-:S05]  /*0f40*/  FMNMX R23, R23, R4, !PT ;  /* 0x0000000417177209 */ /* 0x000fca0007800000 */
[--C-:B------:R-:W-:Y:S01]  /*0f50*/  FFMA R34, R34, UR24, -R23.reuse ;  /* 0x0000001822227c23 */ /* 0x100fe20008000817 */
[--C-:B------:R-:W-:Y:S01]  /*0f60*/  FFMA R35, R35, UR24, -R23.reuse ;  /* 0x0000001823237c23 */ /* 0x100fe20008000817 */
[--C-:B------:R-:W-:Y:S01]  /*0f70*/  FFMA R38, R38, UR24, -R23.reuse ;  /* 0x0000001826267c23 */ /* 0x100fe20008000817 */
[--C-:B------:R-:W-:Y:S01]  /*0f80*/  FFMA R26, R26, UR24, -R23.reuse ;  /* 0x000000181a1a7c23 */ /* 0x100fe20008000817 */
[----:B------:R-:W-:Y:S01]  /*0f90*/  FMUL R34, R34, 1.4426950216293334961 ;  /* 0x3fb8aa3b22227820 */ /* 0x000fe20000400000 */
[----:B------:R-:W-:Y:S01]  /*0fa0*/  FMUL R59, R35, 1.4426950216293334961 ;  /* 0x3fb8aa3b233b7820 */ /* 0x000fe20000400000 */
[----:B------:R-:W-:Y:S01]  /*0fb0*/  FMUL R49, R38, 1.4426950216293334961 ;  /* 0x3fb8aa3b26317820 */ /* 0x000fe20000400000 */
[--C-:B------:R-:W-:Y:S01]  /*0fc0*/  FFMA R38, R39, UR24, -R23.reuse ;  /* 0x0000001827267c23 */ /* 0x100fe20008000817 */
[----:B------:R-:W-:Y:S01]  /*0fd0*/  FMUL R26, R26, 1.4426950216293334961 ;  /* 0x3fb8aa3b1a1a7820 */ /* 0x000fe20000400000 */
[----:B------:R0:W-:Y:S01]  /*0fe0*/  MUFU.EX2 R35, R59 ;  /* 0x0000003b00237308 */ /* 0x0001e20000000800 */
[----:B------:R-:W-:Y:S01]  /*0ff0*/  FFMA R27, R27, UR24, -R23 ;  /* 0x000000181b1b7c23 */ /* 0x000fe20008000817 */
[----:B------:R-:W-:-:S03]  /*1000*/  FMUL R61, R38, 1.4426950216293334961 ;  /* 0x3fb8aa3b263d7820 */ /* 0x000fc60000400000 */
[----:B------:R-:W-:-:S03]  /*1010*/  FMUL R27, R27, 1.4426950216293334961 ;  /* 0x3fb8aa3b1b1b7820 */ /* 0x000fc60000400000 */
[----:B------:R-:W1:Y:S01]  /*1020*/  MUFU.EX2 R34, R34 ;  /* 0x0000002200227308 */ /* 0x000e620000000800 */
[----:B0-----:R-:W-:-:S07]  /*1030*/  FFMA R59, R30, UR24, -R23 ;  /* 0x000000181e3b7c23 */ /* 0x001fce0008000817 */
[----:B------:R1:W0:Y:S08]  /*1040*/  MUFU.EX2 R39, R49 ;  /* 0x0000003100277308 */ /* 0x0002300000000800 */
[----:B------:R2:W3:Y:S01]  /*1050*/  MUFU.EX2 R60, R61 ;  /* 0x0000003d003c7308 */ /* 0x0004e20000000800 */
[----:B-1----:R-:W-:Y:S01]  /*1060*/  FADD R49, R34, R35 ;  /* 0x0000002322317221 */ /* 0x002fe20000000000 */
[----:B------:R-:W-:-:S06]  /*1070*/  F2FP.SATFINITE.E4M3.F32.PACK_AB_MERGE_C R38, R35, R34, RZ ;  /* 0x000000222326723e */ /* 0x000fcc00048070ff */
[----:B------:R-:W-:Y:S01]  /*1080*/  MUFU.EX2 R26, R26 ;  /* 0x0000001a001a7308 */ /* 0x000fe20000000800 */
[----:B0-----:R-:W-:Y:S01]  /*1090*/  FADD R35, R39, R49 ;  /* 0x0000003127237221 */ /* 0x001fe20000000000 */
[----:B--2---:R-:W-:-:S06]  /*10a0*/  FMUL R61, R59, 1.4426950216293334961 ;  /* 0x3fb8aa3b3b3d7820 */ /* 0x004fcc0000400000 */
[----:B------:R-:W-:Y:S01]  /*10b0*/  MUFU.EX2 R27, R27 ;  /* 0x0000001b001b7308 */ /* 0x000fe20000000800 */
[C---:B---3--:R-:W-:Y:S01]  /*10c0*/  F2FP.SATFINITE.E4M3.F32.PACK_AB_MERGE_C R34, R60.reuse, R39, RZ ;  /* 0x000000273c22723e */ /* 0x048fe200048070ff */
[----:B------:R-:W-:Y:S01]  /*10d0*/  FADD R35, R60, R35 ;  /* 0x000000233c237221 */ /* 0x000fe20000000000 */
[----:B------:R-:W-:Y:S01]  /*10e0*/  FMUL R39, R32, UR24 ;  /* 0x0000001820277c20 */ /* 0x000fe20008400000 */
[----:B------:R-:W-:-:S05]  /*10f0*/  FMUL R60, R33, UR24 ;  /* 0x00000018213c7c20 */ /* 0x000fca0008400000 */
[----:B------:R-:W-:Y:S01]  /*1100*/  FMNMX R60, R39, R60, !PT ;  /* 0x0000003c273c7209 */ /* 0x000fe20007800000 */
        /* <DEDUP_REMOVED lines=11> */
[----:B------:R-:W-:-:S05]  /*11c0*/  FMNMX R49, R39, R60, !PT ;  /* 0x0000003c27317209 */ /* 0x000fca0007800000 */
[----:B------:R-:W0:Y:S02]  /*11d0*/  SHFL.BFLY PT, R60, R49, 0x2, 0x1f ;  /* 0x0c401f00313c7f89 */ /* 0x000e2400000e0000 */
[----:B0-----:R-:W-:-:S05]  /*11e0*/  FMNMX R60, R49, R60, !PT ;  /* 0x0000003c313c7209 */ /* 0x001fca0007800000 */
[----:B------:R-:W0:Y:S02]  /*11f0*/  SHFL.BFLY PT, R39, R60, 0x1, 0x1f ;  /* 0x0c201f003c277f89 */ /* 0x000e2400000e0000 */
[----:B0-----:R-:W-:-:S04]  /*1200*/  FMNMX R39, R60, R39, !PT ;  /* 0x000000273c277209 */ /* 0x001fc80007800000 */
[----:B------:R-:W-:Y:S01]  /*1210*/  FMNMX R30, R39, R55, !PT ;  /* 0x00000037271e7209 */ /* 0x000fe20007800000 */
[----:B------:R-:W-:Y:S02]  /*1220*/  FFMA R39, R31, UR24, -R23 ;  /* 0x000000181f277c23 */ /* 0x000fe40008000817 */
[----:B------:R-:W-:Y:S02]  /*1230*/  MUFU.EX2 R31, R61 ;  /* 0x0000003d001f7308 */ /* 0x000fe40000000800 */
[----:B------:R-:W-:Y:S01]  /*1240*/  FMUL R49, R39, 1.4426950216293334961 ;  /* 0x3fb8aa3b27317820 */ /* 0x000fe20000400000 */
[--C-:B------:R-:W-:Y:S01]  /*1250*/  FFMA R39, R32, UR24, -R30.reuse ;  /* 0x0000001820277c23 */ /* 0x100fe2000800081e */
[--C-:B------:R-:W-:Y:S01]  /*1260*/  FFMA R24, R24, UR24, -R30.reuse ;  /* 0x0000001818187c23 */ /* 0x100fe2000800081e */
[--C-:B------:R-:W-:Y:S01]  /*1270*/  FFMA R25, R25, UR24, -R30.reuse ;  /* 0x0000001819197c23 */ /* 0x100fe2000800081e */
[--C-:B------:R-:W-:Y:S01]  /*1280*/  FFMA R28, R28, UR24, -R30.reuse ;  /* 0x000000181c1c7c23 */ /* 0x100fe2000800081e */
[----:B------:R-:W-:Y:S01]  /*1290*/  FFMA R29, R29, UR24, -R30 ;  /* 0x000000181d1d7c23 */ /* 0x000fe2000800081e */
[----:B------:R0:W-:Y:S01]  /*12a0*/  MUFU.EX2 R32, R49 ;  /* 0x0000003100207308 */ /* 0x0001e20000000800 */
[----:B------:R-:W-:Y:S01]  /*12b0*/  FMUL R24, R24, 1.4426950216293334961 ;  /* 0x3fb8aa3b18187820 */ /* 0x000fe20000400000 */
[----:B------:R-:W-:Y:S01]  /*12c0*/  FMUL R25, R25, 1.4426950216293334961 ;  /* 0x3fb8aa3b19197820 */ /* 0x000fe20000400000 */
[----:B------:R-:W-:Y:S01]  /*12d0*/  FMUL R28, R28, 1.4426950216293334961 ;  /* 0x3fb8aa3b1c1c7820 */ /* 0x000fe20000400000 */
[----:B------:R-:W-:-:S04]  /*12e0*/  FMUL R29, R29, 1.4426950216293334961 ;  /* 0x3fb8aa3b1d1d7820 */ /* 0x000fc80000400000 */
[----:B------:R-:W-:Y:S01]  /*12f0*/  MUFU.EX2 R24, R24 ;  /* 0x0000001800187308 */ /* 0x000fe20000000800 */
[----:B0-----:R-:W-:Y:S01]  /*1300*/  FMUL R49, R39, 1.4426950216293334961 ;  /* 0x3fb8aa3b27317820 */ /* 0x001fe20000400000 */
[----:B------:R-:W-:-:S04]  /*1310*/  FFMA R39, R33, UR24, -R30 ;  /* 0x0000001821277c23 */ /* 0x000fc8000800081e */
[----:B------:R-:W-:Y:S01]  /*1320*/  FMUL R59, R39, 1.4426950216293334961 ;  /* 0x3fb8aa3b273b7820 */ /* 0x000fe20000400000 */
[--C-:B------:R-:W-:Y:S01]  /*1330*/  FFMA R39, R36, UR24, -R30.reuse ;  /* 0x0000001824277c23 */ /* 0x100fe2000800081e */
[----:B------:R-:W-:Y:S03]  /*1340*/  MUFU.EX2 R33, R49 ;  /* 0x0000003100217308 */ /* 0x000fe60000000800 */
[----:B------:R-:W-:Y:S01]  /*1350*/  FMUL R60, R39, 1.4426950216293334961 ;  /* 0x3fb8aa3b273c7820 */ /* 0x000fe20000400000 */
[----:B------:R-:W-:-:S04]  /*1360*/  FFMA R39, R37, UR24, -R30 ;  /* 0x0000001825277c23 */ /* 0x000fc8000800081e */
[----:B------:R-:W0:Y:S01]  /*1370*/  MUFU.EX2 R36, R59 ;  /* 0x0000003b00247308 */ /* 0x000e220000000800 */
[----:B------:R-:W-:-:S07]  /*1380*/  FMUL R39, R39, 1.4426950216293334961 ;  /* 0x3fb8aa3b27277820 */ /* 0x000fce0000400000 */
[----:B------:R-:W1:Y:S08]  /*1390*/  MUFU.EX2 R37, R60 ;  /* 0x0000003c00257308 */ /* 0x000e700000000800 */
[----:B------:R-:W2:Y:S01]  /*13a0*/  MUFU.EX2 R39, R39 ;  /* 0x0000002700277308 */ /* 0x000ea20000000800 */
[----:B0-----:R-:W-:Y:S01]  /*13b0*/  F2FP.SATFINITE.E4M3.F32.PACK_AB_MERGE_C R38, R36, R33, R38 ;  /* 0x000000212426723e */ /* 0x001fe20004807026 */
[----:B------:R-:W-:-:S06]  /*13c0*/  FADD R36, R33, R36 ;  /* 0x0000002421247221 */ /* 0x000fcc0000000000 */
[----:B------:R-:W0:Y:S01]  /*13d0*/  MUFU.EX2 R25, R25 ;  /* 0x0000001900197308 */ /* 0x000e220000000800 */
[----:B-1----:R-:W-:-:S07]  /*13e0*/  FADD R36, R37, R36 ;  /* 0x0000002425247221 */ /* 0x002fce0000000000 */
[----:B------:R-:W1:Y:S01]  /*13f0*/  MUFU.EX2 R28, R28 ;  /* 0x0000001c001c7308 */ /* 0x000e620000000800 */
[C---:B--2---:R-:W-:Y:S01]  /*1400*/  FADD R33, R39.reuse, R36 ;  /* 0x0000002427217221 */ /* 0x044fe20000000000 */
[----:B------:R-:W-:-:S03]  /*1410*/  F2FP.SATFINITE.E4M3.F32.PACK_AB_MERGE_C R37, R39, R37, R34 ;  /* 0x000000252725723e */ /* 0x000fc60004807022 */
[----:B------:R-:W-:Y:S01]  /*1420*/  FADD R34, R24, R33 ;  /* 0x0000002118227221 */ /* 0x000fe20000000000 */
[----:B------:R-:W-:Y:S02]  /*1430*/  SEL R60, R38, R37, !P0 ;  /* 0x00000025263c7207 */ /* 0x000fe40004000000 */
[----:B------:R-:W2:Y:S01]  /*1440*/  MUFU.EX2 R29, R29 ;  /* 0x0000001d001d7308 */ /* 0x000ea20000000800 */
[----:B0-----:R-:W-:Y:S01]  /*1450*/  FADD R33, R25, R34 ;  /* 0x0000002219217221 */ /* 0x001fe20000000000 */
[----:B------:R-:W-:Y:S01]  /*1460*/  FADD R34, R26, R35 ;  /* 0x000000231a227221 */ /* 0x000fe20000000000 */
[----:B------:R-:W-:-:S03]  /*1470*/  LOP3.LUT R35, R11, 0x1, RZ, 0x3c, !PT ;  /* 0x000000010b237812 */ /* 0x000fc600078e3cff */
[C---:B------:R-:W-:Y:S01]  /*1480*/  FADD R34, R27.reuse, R34 ;  /* 0x000000221b227221 */ /* 0x040fe20000000000 */
[----:B-1----:R-:W-:Y:S01]  /*1490*/  FADD R36, R28, R33 ;  /* 0x000000211c247221 */ /* 0x002fe20000000000 */
[----:B------:R-:W-:Y:S02]  /*14a0*/  F2FP.SATFINITE.E4M3.F32.PACK_AB_MERGE_C R33, R27, R26, RZ ;  /* 0x0000001a1b21723e */ /* 0x000fe400048070ff */
[----:B------:R-:W-:Y:S02]  /*14b0*/  F2FP.SATFINITE.E4M3.F32.PACK_AB_MERGE_C R27, R32, R31, RZ ;  /* 0x0000001f201b723e */ /* 0x000fe400048070ff */
[----:B------:R-:W-:Y:S01]  /*14c0*/  F2FP.SATFINITE.E4M3.F32.PACK_AB_MERGE_C R33, R25, R24, R33 ;  /* 0x000000181921723e */ /* 0x000fe20004807021 */
[----:B------:R-:W-:Y:S01]  /*14d0*/  FADD R24, -R23, R4 ;  /* 0x0000000417187221 */ /* 0x000fe20000000100 */
[C---:B--2---:R-:W-:Y:S01]  /*14e0*/  F2FP.SATFINITE.E4M3.F32.PACK_AB_MERGE_C R28, R29.reuse, R28, R27 ;  /* 0x0000001c1d1c723e */ /* 0x044fe2000480701b */
[----:B------:R-:W-:Y:S01]  /*14f0*/  FADD R26, R29, R36 ;  /* 0x000000241d1a7221 */ /* 0x000fe20000000000 */
[----:B------:R-:W-:Y:S01]  /*1500*/  SEL R36, R37, R38, !P0 ;  /* 0x0000002625247207 */ /* 0x000fe20004000000 */
[----:B------:R-:W-:Y:S01]  /*1510*/  SHFL.IDX PT, R29, R60, R11, 0x1f ;  /* 0x00001f0b3c1d7589 */ /* 0x000fe200000e0000 */
[----:B------:R-:W-:-:S02]  /*1520*/  SEL R27, R28, R33, !P0 ;  /* 0x000000211c1b7207 */ /* 0x000fc40004000000 */
[----:B------:R-:W-:Y:S01]  /*1530*/  SEL R38, R33, R28, !P0 ;  /* 0x0000001c21267207 */ /* 0x000fe20004000000 */
[----:B------:R-:W-:Y:S01]  /*1540*/  FMUL R28, R24, 1.4426950216293334961 ;  /* 0x3fb8aa3b181c7820 */ /* 0x000fe20000400000 */
[----:B------:R-:W-:Y:S01]  /*1550*/  FADD R24, -R30, R55 ;  /* 0x000000371e187221 */ /* 0x000fe20000000100 */
[----:B------:R-:W0:Y:S01]  /*1560*/  SHFL.BFLY PT, R25, R26, 0x2, 0x1f ;  /* 0x0c401f001a197f89 */ /* 0x000e2200000e0000 */
[----:B------:R-:W-:Y:S01]  /*1570*/  FADD R33, R31, R34 ;  /* 0x000000221f217221 */ /* 0x000fe20000000000 */
[----:B------:R-:W-:Y:S02]  /*1580*/  IMAD.MOV.U32 R55, RZ, RZ, R30 ;  /* 0x000000ffff377224 */ /* 0x000fe400078e001e */
[----:B------:R-:W-:Y:S01]  /*1590*/  FMUL R31, R24, 1.4426950216293334961 ;  /* 0x3fb8aa3b181f7820 */ /* 0x000fe20000400000 */
[----:B------:R-:W-:Y:S01]  /*15a0*/  SHFL.IDX PT, R27, R27, R35, 0x1f ;  /* 0x00001f231b1b7589 */ /* 0x000fe200000e0000 */
[----:B------:R-:W1:Y:S01]  /*15b0*/  MUFU.EX2 R28, R28 ;  /* 0x0000001c001c7308 */ /* 0x000e620000000800 */
[----:B------:R-:W-:-:S02]  /*15c0*/  FADD R33, R32, R33 ;  /* 0x0000002120217221 */ /* 0x000fc40000000000 */
[----:B------:R-:W2:Y:S04]  /*15d0*/  SHFL.IDX PT, R4, R38, R11, 0x1f ;  /* 0x00001f0b26047589 */ /* 0x000ea800000e0000 */
[----:B------:R-:W3:Y:S01]  /*15e0*/  SHFL.IDX PT, R36, R36, R35, 0x1f ;  /* 0x00001f2324247589 */ /* 0x000ee200000e0000 */
[----:B------:R-:W4:Y:S03]  /*15f0*/  MUFU.EX2 R31, R31 ;  /* 0x0000001f001f7308 */ /* 0x000f260000000800 */
[----:B------:R-:W5:Y:S01]  /*1600*/  SHFL.BFLY PT, R34, R33, 0x2, 0x1f ;  /* 0x0c401f0021227f89 */ /* 0x000f6200000e0000 */
[-C--:B-1----:R-:W-:Y:S01]  /*1610*/  FMUL R42, R42, R28.reuse ;  /* 0x0000001c2a2a7220 */ /* 0x082fe20000400000 */
[-C--:B------:R-:W-:Y:S01]  /*1620*/  FMUL R43, R43, R28.reuse ;  /* 0x0000001c2b2b7220 */ /* 0x080fe20000400000 */
[----:B0-----:R-:W-:Y:S01]  /*1630*/  FADD R32, R26, R25 ;  /* 0x000000191a207221 */ /* 0x001fe20000000000 */
[-C--:B------:R-:W-:Y:S01]  /*1640*/  FMUL R46, R46, R28.reuse ;  /* 0x0000001c2e2e7220 */ /* 0x080fe20000400000 */
[----:B------:R-:W-:Y:S01]  /*1650*/  FMUL R47, R47, R28 ;  /* 0x0000001c2f2f7220 */ /* 0x000fe20000400000 */
[-C--:B----4-:R-:W-:Y:S01]  /*1660*/  FMUL R40, R40, R31.reuse ;  /* 0x0000001f28287220 */ /* 0x090fe20000400000 */
[-C--:B------:R-:W-:Y:S01]  /*1670*/  FMUL R41, R41, R31.reuse ;  /* 0x0000001f29297220 */ /* 0x080fe20000400000 */
[-C--:B------:R-:W-:Y:S01]  /*1680*/  FMUL R44, R44, R31.reuse ;  /* 0x0000001f2c2c7220 */ /* 0x080fe20000400000 */
[----:B------:R-:W-:Y:S01]  /*1690*/  FMUL R45, R45, R31 ;  /* 0x0000001f2d2d7220 */ /* 0x000fe20000400000 */
[----:B--2---:R-:W-:-:S02]  /*16a0*/  PRMT R26, R4, R8, R27 ;  /* 0x00000008041a7216 */ /* 0x004fc4000000001b */
[C-C-:B---3--:R-:W-:Y:S02]  /*16b0*/  PRMT R24, R29.reuse, R8, R36.reuse ;  /* 0x000000081d187216 */ /* 0x148fe40000000024 */
[-C--:B------:R-:W-:Y:S02]  /*16c0*/  PRMT R25, R29, R7.reuse, R36 ;  /* 0x000000071d197216 */ /* 0x080fe40000000024 */
[----:B------:R-:W-:Y:S01]  /*16d0*/  PRMT R27, R4, R7, R27 ;  /* 0x00000007041b7216 */ /* 0x000fe2000000001b */
[----:B------:R-:W-:Y:S01]  /*16e0*/  BAR.SYNC.DEFER_BLOCKING 0x0 ;  /* 0x0000000000007b1d */ /* 0x000fe20000010000 */
[----:B-----5:R-:W-:-:S05]  /*16f0*/  FADD R34, R33, R34 ;  /* 0x0000002221227221 */ /* 0x020fca0000000000 */
[----:B------:R-:W0:Y:S04]  /*1700*/  SHFL.BFLY PT, R29, R32, 0x1, 0x1f ;  /* 0x0c201f00201d7f89 */ /* 0x000e2800000e0000 */
[----:B------:R-:W1:Y:S01]  /*1710*/  SHFL.BFLY PT, R33, R34, 0x1, 0x1f ;  /* 0x0c201f0022217f89 */ /* 0x000e6200000e0000 */
[----:B------:R-:W-:-:S06]  /*1720*/  WARPGROUP.ARRIVE ;  /* 0x00000000000079c5 */ /* 0x000fcc0000000000 */
[----:B------:R-:W-:Y:S01]  /*1730*/  QGMMA.64x16x32.F32.E4M3.E4M3 R40, R24, gdesc[UR12], R40, gsb0 ;  /* 0x0020000c18287df3 */ /* 0x000fe20008000828 */
[----:B0-----:R-:W-:Y:S01]  /*1740*/  FADD R4, R32, R29 ;  /* 0x0000001d20047221 */ /* 0x001fe20000000000 */
[----:B-1----:R-:W-:-:S03]  /*1750*/  FADD R33, R34, R33 ;  /* 0x0000002122217221 */ /* 0x002fc60000000000 */
[----:B------:R-:W-:Y:S01]  /*1760*/  FFMA R56, R31, R56, R4 ;  /* 0x000000381f387223 */ /* 0x000fe20000000004 */
[----:B------:R-:W-:Y:S02]  /*1770*/  IMAD.MOV.U32 R4, RZ, RZ, R23 ;  /* 0x000000ffff047224 */ /* 0x000fe400078e0017 */
[----:B------:R-:W-:Y:S01]  /*1780*/  FFMA R57, R28, R57, R33 ;  /* 0x000000391c397223 */ /* 0x000fe20000000021 */
[----:B------:R-:W-:Y:S02]  /*1790*/  WARPGROUP.DEPBAR.LE gsb0, 0x0 ;  /* 0x00008000000079c5 */ /* 0x000fe40000010000 */
[----:B------:R-:W-:Y:S05]  /*17a0*/  @!P1 BRA `(.L_x_1) ;  /* 0xfffffff000ac9947 */ /* 0x000fea000383ffff */
.L_x_0:
[C---:B------:R-:W-:Y:S01]  /*17b0*/  IMAD.SHL.U32 R0, R3.reuse, 0x40, RZ ;  /* 0x0000004003007824 */ /* 0x040fe200078e00ff */
[C---:B0-----:R-:W-:Y:S01]  /*17c0*/  LOP3.LUT R5, R3.reuse, 0x3f, RZ, 0xc0, !PT ;  /* 0x0000003f03057812 */ /* 0x041fe200078ec0ff */
[----:B------:R-:W-:Y:S01]  /*17d0*/  IMAD.SHL.U32 R4, R3, 0x8, RZ ;  /* 0x0000000803047824 */ /* 0x000fe200078e00ff */
[----:B------:R-:W-:Y:S01]  /*17e0*/  FSETP.GT.AND P0, PT, |R57|, 8.50705917302346158658e+37, PT ;  /* 0x7e8000003900780b */ /* 0x000fe20003f04200 */
[C---:B------:R-:W-:Y:S01]  /*17f0*/  IMAD.SHL.U32 R7, R3.reuse, 0x4, RZ ;  /* 0x0000000403077824 */ /* 0x040fe200078e00ff */
[----:B------:R-:W-:Y:S01]  /*1800*/  LOP3.LUT R0, R0, 0x600, RZ, 0xc0, !PT ;  /* 0x0000060000007812 */ /* 0x000fe200078ec0ff */
[----:B------:R-:W-:Y:S01]  /*1810*/  IMAD.SHL.U32 R9, R3, 0x20, RZ ;  /* 0x0000002003097824 */ /* 0x000fe200078e00ff */
[----:B------:R-:W-:Y:S01]  /*1820*/  LOP3.LUT R6, R4, 0x38, RZ, 0xc0, !PT ;  /* 0x0000003804067812 */ /* 0x000fe200078ec0ff */
[----:B------:R-:W-:Y:S01]  /*1830*/  IMAD.U32 R11, RZ, RZ, UR22 ;  /* 0x00000016ff0b7e24 */ /* 0x000fe2000f8e00ff */
[----:B------:R-:W-:Y:S01]  /*1840*/  LOP3.LUT R7, R7, 0xc0, RZ, 0xc0, !PT ;  /* 0x000000c007077812 */ /* 0x000fe200078ec0ff */
[----:B------:R-:W-:Y:S01]  /*1850*/  IMAD R5, R5, 0x4, R0 ;  /* 0x0000000405057824 */ /* 0x000fe200078e0200 */
[--C-:B------:R-:W-:Y:S01]  /*1860*/  SHF.R.U32.HI R0, RZ, 0x2, R3.reuse ;  /* 0x00000002ff007819 */ /* 0x100fe20000011603 */
[----:B------:R-:W-:Y:S01]  /*1870*/  FMUL R8, R47, 0.25 ;  /* 0x3e8000002f087820 */ /* 0x000fe20000400000 */
[----:B------:R-:W-:Y:S01]  /*1880*/  IADD3 R10, R7, UR16, R6 ;  /* 0x00000010070a7c10 */ /* 0x000fe2000fffe006 */
[----:B------:R-:W-:Y:S01]  /*1890*/  FMUL R22, R41, 0.25 ;  /* 0x3e80000029167820 */ /* 0x000fe20000400000 */
[----:B------:R-:W-:Y:S01]  /*18a0*/  LOP3.LUT R4, R5, 0x20, R0, 0x78, !PT ;  /* 0x0000002005047812 */ /* 0x000fe200078e7800 */
[----:B------:R-:W-:Y:S01]  /*18b0*/  FMUL R15, R40, 0.25 ;  /* 0x3e800000280f7820 */ /* 0x000fe20000400000 */
[----:B------:R-:W-:Y:S01]  /*18c0*/  LOP3.LUT R0, R3, 0xe0, RZ, 0xc0, !PT ;  /* 0x000000e003007812 */ /* 0x000fe200078ec0ff */
[----:B------:R-:W-:Y:S01]  /*18d0*/  BAR.SYNC.DEFER_BLOCKING 0x0 ;  /* 0x0000000000007b1d */ /* 0x000fe20000010000 */
[----:B------:R-:W-:-:S02]  /*18e0*/  SHF.R.U32.HI R5, RZ, 0x1, R3 ;  /* 0x00000001ff057819 */ /* 0x000fc40000011603 */
[----:B------:R-:W-:Y:S01]  /*18f0*/  FSETP.GT.AND P1, PT, |R56|, 8.50705917302346158658e+37, PT ;  /* 0x7e8000003800780b */ /* 0x000fe20003f24200 */
[----:B------:R-:W-:Y:S01]  /*1900*/  IMAD.SHL.U32 R0, R0, 0x2, RZ ;  /* 0x0000000200007824 */ /* 0x000fe200078e00ff */
[----:B------:R-:W-:Y:S01]  /*1910*/  LOP3.LUT R7, R5, 0x4, RZ, 0xc0, !PT ;  /* 0x0000000405077812 */ /* 0x000fe200078ec0ff */
[----:B------:R-:W-:Y:S01]  /*1920*/  FMUL R5, R46, 0.25 ;  /* 0x3e8000002e057820 */ /* 0x000fe20000400000 */
[----:B------:R-:W-:Y:S01]  /*1930*/  FSETP.GEU.AND P4, PT, |R57|, 1.175494350822287508e-38, PT ;  /* 0x008000003900780b */ /* 0x000fe20003f8e200 */
[----:B------:R-:W0:Y:S01]  /*1940*/  LDC R27, c[0x0][0x278] ;  /* 0x00009e00ff1b7b82 */ /* 0x000e220000000800 */
[----:B------:R-:W-:Y:S01]  /*1950*/  LOP3.LUT R6, R0, 0x460, R9, 0x78, !PT ;  /* 0x0000046000067812 */ /* 0x000fe200078e7809 */
[----:B------:R-:W-:Y:S01]  /*1960*/  IMAD.IADD R0, R7, 0x1, R10 ;  /* 0x0000000107007824 */ /* 0x000fe200078e020a */
[----:B------:R-:W-:Y:S01]  /*1970*/  FSEL R46, R5, R46, P0 ;  /* 0x0000002e052e7208 */ /* 0x000fe20000000000 */
[----:B------:R-:W-:Y:S01]  /*1980*/  FMUL R5, R44, 0.25 ;  /* 0x3e8000002c057820 */ /* 0x000fe20000400000 */
[----:B------:R-:W-:Y:S01]  /*1990*/  FMUL R7, R42, 0.25 ;  /* 0x3e8000002a077820 */ /* 0x000fe20000400000 */
[C---:B------:R-:W-:Y:S01]  /*19a0*/  FSETP.GEU.AND P5, PT, |R56|.reuse, 1.175494350822287508e-38, PT ;  /* 0x008000003800780b */ /* 0x040fe20003fae200 */
[----:B------:R-:W-:Y:S01]  /*19b0*/  FMUL R10, R43, 0.25 ;  /* 0x3e8000002b0a7820 */ /* 0x000fe20000400000 */
[----:B------:R-:W-:Y:S01]  /*19c0*/  FSETP.GEU.AND P3, PT, R57, 1.175494350822287508e-38, PT ;  /* 0x008000003900780b */ /* 0x000fe20003f6e000 */
[----:B------:R-:W-:Y:S01]  /*19d0*/  ULDC.64 UR4, c[0x0][0x270] ;  /* 0x00009c0000047ab9 */ /* 0x000fe20000000a00 */
[----:B------:R-:W-:Y:S01]  /*19e0*/  FSEL R44, R5, R44, P1 ;  /* 0x0000002c052c7208 */ /* 0x000fe20000800000 */
[----:B------:R-:W-:Y:S01]  /*19f0*/  FMUL R5, R57, 8388608 ;  /* 0x4b00000039057820 */ /* 0x000fe20000400000 */
[----:B------:R-:W-:Y:S01]  /*1a00*/  FSEL R42, R7, R42, P0 ;  /* 0x0000002a072a7208 */ /* 0x000fe20000000000 */
[C---:B------:R-:W-:Y:S01]  /*1a10*/  FMUL R7, R56.reuse, 8388608 ;  /* 0x4b00000038077820 */ /* 0x040fe20000400000 */
[----:B------:R-:W-:Y:S01]  /*1a20*/  FSETP.GEU.AND P2, PT, R56, 1.175494350822287508e-38, PT ;  /* 0x008000003800780b */ /* 0x000fe20003f4e000 */
[----:B------:R-:W-:Y:S01]  /*1a30*/  @!P4 FMUL R46, R46, 16777216 ;  /* 0x4b8000002e2ec820 */ /* 0x000fe20000400000 */
[----:B------:R-:W-:Y:S01]  /*1a40*/  FSEL R5, R5, R57, !P3 ;  /* 0x0000003905057208 */ /* 0x000fe20005800000 */
[----:B------:R-:W-:Y:S01]  /*1a50*/  @P0 FMUL R57, R57, 0.25 ;  /* 0x3e80000039390820 */ /* 0x000fe20000400000 */
[----:B------:R-:W-:Y:S01]  /*1a60*/  FSEL R7, R7, R56, !P2 ;  /* 0x0000003807077208 */ /* 0x000fe20005000000 */
[----:B------:R-:W-:Y:S01]  /*1a70*/  @P1 FMUL R56, R56, 0.25 ;  /* 0x3e80000038381820 */ /* 0x000fe20000400000 */
[----:B------:R-:W-:Y:S01]  /*1a80*/  LOP3.LUT R4, R4, 0x2, R11, 0xf8, !PT ;  /* 0x0000000204047812 */ /* 0x000fe200078ef80b */
[----:B------:R-:W-:Y:S01]  /*1a90*/  @!P4 FMUL R57, R57, 16777216 ;  /* 0x4b8000003939c820 */ /* 0x000fe20000400000 */
[----:B------:R-:W-:-:S02]  /*1aa0*/  VIADD R11, R5, 0xc0cafb0d ;  /* 0xc0cafb0d050b7836 */ /* 0x000fc40000000000 */
[----:B------:R-:W-:Y:S01]  /*1ab0*/  @!P5 FMUL R56, R56, 16777216 ;  /* 0x4b8000003838d820 */ /* 0x000fe20000400000 */
[----:B------:R-:W-:Y:S01]  /*1ac0*/  VIADD R9, R7, 0xc0cafb0d ;  /* 0xc0cafb0d07097836 */ /* 0x000fe20000000000 */
[----:B------:R-:W1:Y:S01]  /*1ad0*/  MUFU.RCP R13, R57 ;  /* 0x00000039000d7308 */ /* 0x000e620000001000 */
[----:B------:R-:W-:Y:S01]  /*1ae0*/  FSEL R16, R8, R47, P0 ;  /* 0x0000002f08107208 */ /* 0x000fe20000000000 */
[----:B------:R-:W-:Y:S01]  /*1af0*/  FMUL R8, R45, 0.25 ;  /* 0x3e8000002d087820 */ /* 0x000fe20000400000 */
[----:B------:R-:W-:Y:S01]  /*1b00*/  FSEL R20, R10, R43, P0 ;  /* 0x0000002b0a147208 */ /* 0x000fe20000000000 */
[----:B------:R-:W-:Y:S01]  /*1b10*/  @!P4 FMUL R42, R42, 16777216 ;  /* 0x4b8000002a2ac820 */ /* 0x000fe20000400000 */
[----:B------:R-:W-:Y:S01]  /*1b20*/  LOP3.LUT R10, R9, 0xff800000, RZ, 0xc0, !PT ;  /* 0xff800000090a7812 */ /* 0x000fe200078ec0ff */
[----:B------:R-:W-:Y:S01]  /*1b30*/  @!P4 FMUL R16, R16, 16777216 ;  /* 0x4b8000001010c820 */ /* 0x000fe20000400000 */
[----:B------:R-:W-:Y:S01]  /*1b40*/  LOP3.LUT R12, R11, 0xff800000, RZ, 0xc0, !PT ;  /* 0xff8000000b0c7812 */ /* 0x000fe200078ec0ff */
[----:B------:R-:W2:Y:S01]  /*1b50*/  MUFU.RCP R17, R56 ;  /* 0x0000003800117308 */ /* 0x000ea20000001000 */
[----:B------:R-:W-:Y:S01]  /*1b60*/  FSEL R18, R8, R45, P1 ;  /* 0x0000002d08127208 */ /* 0x000fe20000800000 */
[----:B------:R-:W-:Y:S01]  /*1b70*/  @!P4 FMUL R20, R20, 16777216 ;  /* 0x4b8000001414c820 */ /* 0x000fe20000400000 */
[----:B------:R-:W-:Y:S01]  /*1b80*/  FSEL R8, RZ, -23, P2 ;  /* 0xc1b80000ff087808 */ /* 0x000fe20001000000 */
[----:B------:R-:W-:Y:S01]  /*1b90*/  @!P5 FMUL R44, R44, 16777216 ;  /* 0x4b8000002c2cd820 */ /* 0x000fe20000400000 */
[----:B------:R-:W-:Y:S01]  /*1ba0*/  I2FP.F32.S32 R9, R10 ;  /* 0x0000000a00097245 */ /* 0x000fe20000201400 */
[----:B------:R-:W-:Y:S01]  /*1bb0*/  @!P5 FMUL R18, R18, 16777216 ;  /* 0x4b8000001212d820 */ /* 0x000fe20000400000 */
[----:B------:R-:W-:Y:S01]  /*1bc0*/  FSEL R11, RZ, -23, P3 ;  /* 0xc1b80000ff0b7808 */ /* 0x000fe20001800000 */
[----:B------:R-:W-:Y:S01]  /*1bd0*/  UIMAD UR4, UR17, UR4, URZ ;  /* 0x00000004110472a4 */ /* 0x000fe2000f8e023f */
[----:B------:R-:W-:Y:S01]  /*1be0*/  I2FP.F32.S32 R14, R12 ;  /* 0x0000000c000e7245 */ /* 0x000fe20000201400 */
[----:B------:R-:W-:Y:S01]  /*1bf0*/  FFMA.FTZ R8, R9, 1.1920928955078125e-07, R8 ;  /* 0x3400000009087823 */ /* 0x000fe20000010008 */
[----:B------:R-:W-:Y:S01]  /*1c00*/  FSEL R22, R22, R41, P1 ;  /* 0x0000002916167208 */ /* 0x000fe20000800000 */
[----:B-1----:R-:W-:Y:S01]  /*1c10*/  FMUL R16, R13, R16 ;  /* 0x000000100d107220 */ /* 0x002fe20000400000 */
[----:B------:R-:W-:Y:S01]  /*1c20*/  FSEL R40, R15, R40, P1 ;  /* 0x000000280f287208 */ /* 0x000fe20000800000 */
[----:B------:R-:W-:Y:S01]  /*1c30*/  FFMA.FTZ R9, R14, 1.1920928955078125e-07, R11 ;  /* 0x340000000e097823 */ /* 0x000fe2000001000b */
[----:B------:R-:W-:-:S02]  /*1c40*/  IMAD.IADD R11, R7, 0x1, -R10 ;  /* 0x00000001070b7824 */ /* 0x000fc400078e0a0a */
[----:B------:R-:W-:Y:S01]  /*1c50*/  @!P5 FMUL R22, R22, 16777216 ;  /* 0x4b8000001616d820 */ /* 0x000fe20000400000 */
[----:B------:R-:W-:Y:S02]  /*1c60*/  IMAD.IADD R10, R5, 0x1, -R12 ;  /* 0x00000001050a7824 */ /* 0x000fe400078e0a0c */
[----:B------:R-:W-:Y:S01]  /*1c70*/  @!P5 FMUL R40, R40, 16777216 ;  /* 0x4b8000002828d820 */ /* 0x000fe20000400000 */
[C---:B------:R-:W-:Y:S01]  /*1c80*/  FMUL R15, R13.reuse, R46 ;  /* 0x0000002e0d0f7220 */ /* 0x040fe20000400000 */
[C---:B------:R-:W-:Y:S01]  /*1c90*/  FMUL R20, R13.reuse, R20 ;  /* 0x000000140d147220 */ /* 0x040fe20000400000 */
[----:B------:R-:W-:Y:S01]  /*1ca0*/  FMUL R13, R13, R42 ;  /* 0x0000002a0d0d7220 */ /* 0x000fe20000400000 */
[C---:B--2---:R-:W-:Y:S01]  /*1cb0*/  FMUL R18, R17.reuse, R18 ;  /* 0x0000001211127220 */ /* 0x044fe20000400000 */
[C---:B------:R-:W-:Y:S01]  /*1cc0*/  FMUL R22, R17.reuse, R22 ;  /* 0x0000001611167220 */ /* 0x040fe20000400000 */
[C---:B------:R-:W-:Y:S01]  /*1cd0*/  FMUL R19, R17.reuse, R40 ;  /* 0x0000002811137220 */ /* 0x040fe20000400000 */
[----:B------:R-:W-:Y:S01]  /*1ce0*/  FMUL R17, R17, R44 ;  /* 0x0000002c11117220 */ /* 0x000fe20000400000 */
[----:B------:R-:W-:-:S02]  /*1cf0*/  IMAD.MOV.U32 R14, RZ, RZ, 0x3dc6b27f ;  /* 0x3dc6b27fff0e7424 */ /* 0x000fc400078e00ff */
[----:B------:R-:W-:Y:S01]  /*1d00*/  FADD R10, R10, -1 ;  /* 0xbf8000000a0a7421 */ /* 0x000fe20000000000 */
[----:B------:R-:W-:Y:S01]  /*1d10*/  F2FP.SATFINITE.E4M3.F32.PACK_AB_MERGE_C R20, R20, R13, RZ ;  /* 0x0000000d1414723e */ /* 0x000fe200048070ff */
[----:B------:R-:W-:Y:S01]  /*1d20*/  FADD R11, R11, -1 ;  /* 0xbf8000000b0b7421 */ /* 0x000fe20000000000 */
[----:B------:R-:W-:Y:S01]  /*1d30*/  F2FP.SATFINITE.E4M3.F32.PACK_AB_MERGE_C R17, R18, R17, RZ ;  /* 0x000000111211723e */ /* 0x000fe200048070ff */
[-C--:B------:R-:W-:Y:S01]  /*1d40*/  FFMA.FTZ R13, R10, R14.reuse, -0.16845393180847167969 ;  /* 0xbe2c7f300a0d7423 */ /* 0x080fe2000001000e */
[----:B------:R-:W-:Y:S01]  /*1d50*/  F2FP.SATFINITE.E4M3.F32.PACK_AB_MERGE_C R19, R22, R19, RZ ;  /* 0x000000131613723e */ /* 0x000fe200048070ff */
[C---:B------:R-:W-:Y:S01]  /*1d60*/  FFMA.FTZ R12, R11.reuse, R14, -0.16845393180847167969 ;  /* 0xbe2c7f300b0c7423 */ /* 0x040fe2000001000e */
[----:B------:R-:W-:Y:S01]  /*1d70*/  F2FP.SATFINITE.E4M3.F32.PACK_AB_MERGE_C R15, R16, R15, RZ ;  /* 0x0000000f100f723e */ /* 0x000fe200048070ff */
[----:B------:R-:W-:Y:S01]  /*1d80*/  FFMA.FTZ R13, R10, R13, 0.1716887056827545166 ;  /* 0x3e2fcf2a0a0d7423 */ /* 0x000fe2000001000d */
[----:B------:R-:W-:Y:S01]  /*1d90*/  LOP3.LUT R20, R20, 0xffff, RZ, 0xc0, !PT ;  /* 0x0000ffff14147812 */ /* 0x000fe200078ec0ff */
[----:B------:R-:W-:Y:S01]  /*1da0*/  FFMA.FTZ R12, R11, R12, 0.1716887056827545166 ;  /* 0x3e2fcf2a0b0c7423 */ /* 0x000fe2000001000c */
[----:B------:R-:W-:Y:S01]  /*1db0*/  LOP3.LUT R16, R17, 0xffff, RZ, 0xc0, !PT ;  /* 0x0000ffff11107812 */ /* 0x000fe200078ec0ff */
[C---:B------:R-:W-:Y:S01]  /*1dc0*/  FFMA.FTZ R13, R10.reuse, R13, -0.17900948226451873779 ;  /* 0xbe374e430a0d7423 */ /* 0x040fe2000001000d */
[----:B------:R-:W-:Y:S01]  /*1dd0*/  LOP3.LUT R19, R19, 0xffff, RZ, 0xc0, !PT ;  /* 0x0000ffff13137812 */ /* 0x000fe200078ec0ff */
[----:B------:R-:W-:Y:S01]  /*1de0*/  FFMA.FTZ R12, R11, R12, -0.17900948226451873779 ;  /* 0xbe374e430b0c7423 */ /* 0x000fe2000001000c */
[----:B------:R-:W-:Y:S01]  /*1df0*/  LOP3.LUT R17, R15, 0xffff, RZ, 0xc0, !PT ;  /* 0x0000ffff0f117812 */ /* 0x000fe200078ec0ff */
[C---:B------:R-:W-:Y:S01]  /*1e00*/  FFMA.FTZ R13, R10.reuse, R13, 0.20512372255325317383 ;  /* 0x3e520bf40a0d7423 */ /* 0x040fe2000001000d */
[----:B------:R-:W-:Y:S01]  /*1e10*/  SHF.R.U32.HI R15, RZ, 0x8, R20 ;  /* 0x00000008ff0f7819 */ /* 0x000fe20000011614 */
[----:B------:R-:W-:Y:S01]  /*1e20*/  FFMA.FTZ R12, R11, R12, 0.20512372255325317383 ;  /* 0x3e520bf40b0c7423 */ /* 0x000fe2000001000c */
[----:B------:R-:W-:Y:S01]  /*1e30*/  SHF.R.U32.HI R14, RZ, 0x8, R19 ;  /* 0x00000008ff0e7819 */ /* 0x000fe20000011613 */
[----:B------:R-:W-:Y:S01]  /*1e40*/  FFMA.FTZ R13, R10, R13, -0.24046532809734344482 ;  /* 0xbe763c8b0a0d7423 */ /* 0x000fe2000001000d */
[--C-:B------:R-:W-:Y:S01]  /*1e50*/  PRMT R18, R19, 0x3340, R16.reuse ;  /* 0x0000334013127816 */ /* 0x100fe20000000010 */
[C---:B------:R-:W-:Y:S01]  /*1e60*/  FFMA.FTZ R12, R11.reuse, R12, -0.24046532809734344482 ;  /* 0xbe763c8b0b0c7423 */ /* 0x040fe2000001000c */
[--C-:B------:R-:W-:Y:S01]  /*1e70*/  PRMT R20, R20, 0x3340, R17.reuse ;  /* 0x0000334014147816 */ /* 0x100fe20000000011 */
[C---:B------:R-:W-:Y:S01]  /*1e80*/  FFMA.FTZ R13, R10.reuse, R13, 0.28857114911079406738 ;  /* 0x3e93bf990a0d7423 */ /* 0x040fe2000001000d */
[----:B------:R-:W-:Y:S01]  /*1e90*/  SHF.R.U32.HI R16, RZ, 0x8, R16 ;  /* 0x00000008ff107819 */ /* 0x000fe20000011610 */
[C---:B------:R-:W-:Y:S01]  /*1ea0*/  FFMA.FTZ R12, R11.reuse, R12, 0.28857114911079406738 ;  /* 0x3e93bf990b0c7423 */ /* 0x040fe2000001000c */
[----:B------:R-:W-:Y:S01]  /*1eb0*/  SHF.R.U32.HI R17, RZ, 0x8, R17 ;  /* 0x00000008ff117819 */ /* 0x000fe20000011611 */
[----:B------:R-:W-:Y:S01]  /*1ec0*/  FFMA.FTZ R13, R10, R13, -0.36067417263984680176 ;  /* 0xbeb8aa490a0d7423 */ /* 0x000fe2000001000d */
[----:B------:R-:W-:Y:S01]  /*1ed0*/  LOP3.LUT R19, R14, 0xffff, RZ, 0xc0, !PT ;  /* 0x0000ffff0e137812 */ /* 0x000fe200078ec0ff */
[----:B------:R-:W-:Y:S01]  /*1ee0*/  FFMA.FTZ R12, R11, R12, -0.36067417263984680176 ;  /* 0xbeb8aa490b0c7423 */ /* 0x000fe2000001000c */
[----:B------:R-:W-:Y:S01]  /*1ef0*/  LOP3.LUT R16, R16, 0xffff, RZ, 0xc0, !PT ;  /* 0x0000ffff10107812 */ /* 0x000fe200078ec0ff */
[C---:B------:R-:W-:Y:S01]  /*1f00*/  FFMA.FTZ R13, R10.reuse, R13, 0.48089820146560668945 ;  /* 0x3ef6384a0a0d7423 */ /* 0x040fe2000001000d */
[----:B------:R-:W-:Y:S01]  /*1f10*/  LOP3.LUT R14, R15, 0xffff, RZ, 0xc0, !PT ;  /* 0x0000ffff0f0e7812 */ /* 0x000fe200078ec0ff */
[----:B------:R-:W-:Y:S01]  /*1f20*/  FFMA.FTZ R12, R11, R12, 0.48089820146560668945 ;  /* 0x3ef6384a0b0c7423 */ /* 0x000fe2000001000c */
[----:B------:R-:W-:Y:S01]  /*1f30*/  LOP3.LUT R17, R17, 0xffff, RZ, 0xc0, !PT ;  /* 0x0000ffff11117812 */ /* 0x000fe200078ec0ff */
[----:B------:R-:W-:Y:S01]  /*1f40*/  FFMA.FTZ R13, R10, R13, -0.72134751081466674805 ;  /* 0xbf38aa3b0a0d7423 */ /* 0x000fe2000001000d */
[----:B------:R-:W-:Y:S01]  /*1f50*/  PRMT R19, R19, 0x3340, R16 ;  /* 0x0000334013137816 */ /* 0x000fe20000000010 */
[C---:B------:R-:W-:Y:S01]  /*1f60*/  FFMA.FTZ R12, R11.reuse, R12, -0.72134751081466674805 ;  /* 0xbf38aa3b0b0c7423 */ /* 0x040fe2000001000c */
[----:B------:R-:W-:Y:S01]  /*1f70*/  PRMT R17, R14, 0x3340, R17 ;  /* 0x000033400e117816 */ /* 0x000fe20000000011 */
[----:B------:R-:W-:Y:S01]  /*1f80*/  FMUL R13, R10, R13 ;  /* 0x0000000d0a0d7220 */ /* 0x000fe20000400000 */
[----:B------:R-:W-:Y:S01]  /*1f90*/  LOP3.LUT R14, R6, 0x1c, R3, 0xf8, !PT ;  /* 0x0000001c060e7812 */ /* 0x000fe200078ef803 */
[C---:B------:R-:W-:Y:S01]  /*1fa0*/  FMUL R12, R11.reuse, R12 ;  /* 0x0000000c0b0c7220 */ /* 0x040fe20000400000 */
[----:B------:R-:W-:Y:S01]  /*1fb0*/  PRMT R19, R18, 0x5410, R19 ;  /* 0x0000541012137816 */ /* 0x000fe20000000013 */
[----:B------:R-:W-:Y:S01]  /*1fc0*/  FMUL R15, R10, R13 ;  /* 0x0000000d0a0f7220 */ /* 0x000fe20000400000 */
[----:B------:R-:W-:Y:S01]  /*1fd0*/  PRMT R17, R20, 0x5410, R17 ;  /* 0x0000541014117816 */ /* 0x000fe20000000011 */
[C---:B------:R-:W-:Y:S01]  /*1fe0*/  FMUL R12, R11.reuse, R12 ;  /* 0x0000000c0b0c7220 */ /* 0x040fe20000400000 */
[----:B------:R-:W-:Y:S01]  /*1ff0*/  LOP3.LUT R16, R14, 0x20, RZ, 0x3c, !PT ;  /* 0x000000200e107812 */ /* 0x000fe200078e3cff */
[----:B------:R-:W-:Y:S01]  /*2000*/  STS [R14+UR16], R19 ;  /* 0x000000130e007988 */ /* 0x000fe20008000810 */
[----:B------:R-:W-:Y:S01]  /*2010*/  FFMA.FTZ R6, R10, 1.4426950216293334961, R15 ;  /* 0x3fb8aa3b0a067823 */ /* 0x000fe2000001000f */
[----:B------:R-:W-:Y:S01]  /*2020*/  FFMA.FTZ R13, R11, 1.4426950216293334961, R12 ;  /* 0x3fb8aa3b0b0d7823 */ /* 0x000fe2000001000c */
[----:B------:R-:W-:Y:S01]  /*2030*/  ISETP.GE.U32.AND P0, PT, R7, 0x7f800000, PT ;  /* 0x7f8000000700780c */ /* 0x000fe20003f06070 */
[----:B------:R1:W-:Y:S01]  /*2040*/  STS [R16+UR16+0x200], R17 ;  /* 0x0002001110007988 */ /* 0x0003e20008000810 */
[----:B------:R-:W-:Y:S01]  /*2050*/  FADD R21, R9, R6 ;  /* 0x0000000609157221 */ /* 0x000fe20000000000 */
[----:B------:R-:W-:Y:S01]  /*2060*/  LOP3.LUT R6, R4, 0x40, RZ, 0x3c, !PT ;  /* 0x0000004004067812 */ /* 0x000fe200078e3cff */
[----:B------:R-:W2:Y:S08]  /*2070*/  LDC.64 R10, c[0x0][0x228] ;  /* 0x00008a00ff0a7b82 */ /* 0x000eb00000000a00 */
[----:B------:R-:W-:Y:S01]  /*2080*/  BAR.SYNC.DEFER_BLOCKING 0x0 ;  /* 0x0000000000007b1d */ /* 0x000fe20000010000 */
[----:B------:R-:W-:Y:S01]  /*2090*/  SHF.R.U32.HI R18, RZ, 0x6, R3 ;  /* 0x00000006ff127819 */ /* 0x000fe20000011603 */
[----:B------:R-:W-:Y:S01]  /*20a0*/  FADD R20, R8, R13 ;  /* 0x0000000d08147221 */ /* 0x000fe20000000000 */
[----:B------:R-:W-:-:S02]  /*20b0*/  ISETP.GE.U32.AND P2, PT, R5, 0x7f800000, PT ;  /* 0x7f8000000500780c */ /* 0x000fc40003f46070 */
[----:B------:R-:W-:Y:S02]  /*20c0*/  SGXT.U32 R12, R18, 0x2 ;  /* 0x00000002120c781a */ /* 0x000fe40000000000 */
[----:B------:R-:W-:Y:S01]  /*20d0*/  FSETP.NEU.AND P1, PT, R7, RZ, PT ;  /* 0x000000ff0700720b */ /* 0x000fe20003f2d000 */
[----:B------:R-:W3:Y:S01]  /*20e0*/  LDC.64 R38, c[0x0][0x230] ;  /* 0x00008c00ff267b82 */ /* 0x000ee20000000a00 */
[C---:B-1----:R-:W-:Y:S01]  /*20f0*/  LEA.HI R16, R3.reuse, 0xc, RZ, 0x1a ;  /* 0x0000000c03107811 */ /* 0x042fe200078fd0ff */
[-C--:B0-----:R-:W-:Y:S01]  /*2100*/  IMAD R8, R12, R27.reuse, RZ ;  /* 0x0000001b0c087224 */ /* 0x081fe200078e02ff */
[----:B------:R-:W-:Y:S01]  /*2110*/  LEA.HI R14, R3, 0x1c, RZ, 0x1a ;  /* 0x0000001c030e7811 */ /* 0x000fe200078fd0ff */
[----:B------:R-:W-:Y:S02]  /*2120*/  @P0 IMAD.MOV.U32 R12, RZ, RZ, 0x7f800000 ;  /* 0x7f800000ff0c0424 */ /* 0x000fe400078e00ff */
[----:B------:R-:W-:Y:S02]  /*2130*/  IMAD R9, R27, 0x4, R8 ;  /* 0x000000041b097824 */ /* 0x000fe400078e0208 */
[----:B------:R-:W-:Y:S01]  /*2140*/  @P0 FFMA.FTZ R20, R7, R12, +INF ;  /* 0x7f80000007140423 */ /* 0x000fe2000001000c */
[----:B------:R-:W-:Y:S01]  /*2150*/  IMAD R7, R2, UR5, RZ ;  /* 0x0000000502077c24 */ /* 0x000fe2000f8e02ff */
[----:B------:R-:W-:Y:S01]  /*2160*/  USHF.R.S32.HI UR5, URZ, 0x1f, UR4 ;  /* 0x0000001f3f057899 */ /* 0x000fe20008011404 */
[----:B------:R-:W-:Y:S01]  /*2170*/  @P2 IMAD.MOV.U32 R12, RZ, RZ, 0x7f800000 ;  /* 0x7f800000ff0c2424 */ /* 0x000fe200078e00ff */
[----:B------:R-:W-:Y:S01]  /*2180*/  FSETP.NEU.AND P0, PT, R5, RZ, PT ;  /* 0x000000ff0500720b */ /* 0x000fe20003f0d000 */
[----:B------:R-:W-:Y:S01]  /*2190*/  IMAD R15, R27, 0x4, R9 ;  /* 0x000000041b0f7824 */ /* 0x000fe200078e0209 */
[----:B--2---:R-:W-:Y:S01]  /*21a0*/  IADD3 R32, P3, P4, R7, UR4, R10 ;  /* 0x0000000407207c10 */ /* 0x004fe2000fc7e00a */
[----:B------:R-:W0:Y:S01]  /*21b0*/  LDS.U16 R26, [R4+UR16] ;  /* 0x00000010041a7984 */ /* 0x000e220008000400 */
[----:B------:R-:W-:Y:S01]  /*21c0*/  SHF.R.S32.HI R10, RZ, 0x1f, R7 ;  /* 0x0000001fff0a7819 */ /* 0x000fe20000011407 */
[----:B------:R-:W-:Y:S01]  /*21d0*/  @P2 FFMA.FTZ R21, R5, R12, +INF ;  /* 0x7f80000005152423 */ /* 0x000fe2000001000c */
[----:B------:R-:W-:Y:S01]  /*21e0*/  IMAD R22, R27, 0x8, R15 ;  /* 0x000000081b167824 */ /* 0x000fe200078e020f */
[----:B------:R-:W1:Y:S01]  /*21f0*/  LDS.U16 R35, [R6+UR16] ;  /* 0x0000001006237984 */ /* 0x000e620008000400 */
[-C--:B------:R-:W-:Y:S01]  /*2200*/  IMAD R5, R16, R27.reuse, RZ ;  /* 0x0000001b10057224 */ /* 0x080fe200078e02ff */
[----:B------:R-:W-:Y:S01]  /*2210*/  IADD3.X R34, R10, UR5, R11, P3, P4 ;  /* 0x000000050a227c10 */ /* 0x000fe20009fe840b */
[----:B------:R-:W-:Y:S01]  /*2220*/  IMAD R25, R14, R27, RZ ;  /* 0x0000001b0e197224 */ /* 0x000fe200078e02ff */
[----:B------:R2:W4:Y:S01]  /*2230*/  LDS.U16 R31, [R4+UR16+0x100] ;  /* 0x00010010041f7984 */ /* 0x0005220008000400 */
[-C--:B------:R-:W-:Y:S01]  /*2240*/  IADD3 R14, P5, R15, R32.reuse, RZ ;  /* 0x000000200f0e7210 */ /* 0x080fe20007fbe0ff */
[----:B------:R-:W-:Y:S01]  /*2250*/  IMAD R24, R27, 0x4, R22 ;  /* 0x000000041b187824 */ /* 0x000fe200078e0216 */
[-C--:B------:R-:W-:Y:S01]  /*2260*/  IADD3 R18, P3, R8, R32.reuse, RZ ;  /* 0x0000002008127210 */ /* 0x080fe20007f7e0ff */
[----:B------:R5:W3:Y:S01]  /*2270*/  LDS.U16 R28, [R6+UR16+0x100] ;  /* 0x00010010061c7984 */ /* 0x000ae20008000400 */
[----:B------:R-:W-:Y:S01]  /*2280*/  IADD3 R16, P2, R5, R32, RZ ;  /* 0x0000002005107210 */ /* 0x000fe20007f5e0ff */
[----:B------:R-:W-:Y:S01]  /*2290*/  IMAD R11, R27, 0x4, R24 ;  /* 0x000000041b0b7824 */ /* 0x000fe200078e0218 */
[----:B------:R-:W-:Y:S01]  /*22a0*/  LEA.HI.X.SX32 R15, R15, R34, 0x1, P5 ;  /* 0x000000220f0f7211 */ /* 0x000fe200028f0eff */
[----:B------:R-:W-:Y:S01]  /*22b0*/  ULDC UR4, c[0x0][0x27c] ;  /* 0x00009f0000047ab9 */ /* 0x000fe20000000800 */
[-C--:B------:R-:W-:Y:S01]  /*22c0*/  IADD3 R12, P6, R9, R32.reuse, RZ ;  /* 0x00000020090c7210 */ /* 0x080fe20007fde0ff */
[----:B------:R-:W-:Y:S01]  /*22d0*/  UIMAD UR4, UR17, UR4, URZ ;  /* 0x00000004110472a4 */ /* 0x000fe2000f8e023f */
[----:B--2---:R-:W-:-:S02]  /*22e0*/  IADD3 R4, P5, R25, R32, RZ ;  /* 0x0000002019047210 */ /* 0x004fc40007fbe0ff */
[----:B-----5:R-:W-:Y:S01]  /*22f0*/  IADD3 R6, P4, R22, R32, RZ ;  /* 0x0000002016067210 */ /* 0x020fe20007f9e0ff */
[----:B------:R-:W-:Y:S01]  /*2300*/  USHF.L.U32 UR6, UR4, 0x2, URZ ;  /* 0x0000000204067899 */ /* 0x000fe2000800063f */
[-C--:B------:R-:W-:Y:S01]  /*2310*/  LEA.HI.X.SX32 R19, R8, R34.reuse, 0x1, P3 ;  /* 0x0000002208137211 */ /* 0x080fe200018f0eff */
[----:B------:R-:W-:Y:S01]  /*2320*/  UIMAD.WIDE UR4, UR4, 0x4, URZ ;  /* 0x00000004040478a5 */ /* 0x000fe2000f8e023f */
[-C--:B------:R-:W-:Y:S02]  /*2330*/  LEA.HI.X.SX32 R17, R5, R34.reuse, 0x1, P2 ;  /* 0x0000002205117211 */ /* 0x080fe400010f0eff */
[-C--:B------:R-:W-:Y:S02]  /*2340*/  LEA.HI.X.SX32 R13, R9, R34.reuse, 0x1, P6 ;  /* 0x00000022090d7211 */ /* 0x080fe400030f0eff */
[----:B------:R-:W-:Y:S02]  /*2350*/  LEA.HI.X.SX32 R5, R25, R34, 0x1, P5 ;  /* 0x0000002219057211 */ /* 0x000fe400028f0eff */
[----:B------:R-:W-:-:S02]  /*2360*/  IADD3 R8, P3, R24, R32, RZ ;  /* 0x0000002018087210 */ /* 0x000fc40007f7e0ff */
[----:B------:R-:W-:Y:S02]  /*2370*/  LEA.HI.X.SX32 R7, R22, R34, 0x1, P4 ;  /* 0x0000002216077211 */ /* 0x000fe400020f0eff */
[C---:B------:R-:W-:Y:S02]  /*2380*/  IADD3 R10, P6, R11.reuse, R32, RZ ;  /* 0x000000200b0a7210 */ /* 0x040fe40007fde0ff */
[-C--:B------:R-:W-:Y:S02]  /*2390*/  LEA.HI.X.SX32 R9, R24, R34.reuse, 0x1, P3 ;  /* 0x0000002218097211 */ /* 0x080fe400018f0eff */
[----:B------:R-:W-:Y:S02]  /*23a0*/  LEA.HI.X.SX32 R11, R11, R34, 0x1, P6 ;  /* 0x000000220b0b7211 */ /* 0x000fe400030f0eff */
[C---:B0-----:R-:W-:Y:S02]  /*23b0*/  PRMT R27, R26.reuse, 0x7770, RZ ;  /* 0x000077701a1b7816 */ /* 0x041fe400000000ff */
[----:B------:R-:W-:-:S02]  /*23c0*/  PRMT R25, R26, 0x7771, RZ ;  /* 0x000077711a197816 */ /* 0x000fc400000000ff */
[C---:B-1----:R-:W-:Y:S01]  /*23d0*/  PRMT R33, R35.reuse, 0x7770, RZ ;  /* 0x0000777023217816 */ /* 0x042fe200000000ff */
[----:B------:R0:W-:Y:S01]  /*23e0*/  STG.E.U8 desc[UR20][R18.64], R27 ;  /* 0x0000001b12007986 */ /* 0x0001e2000c101114 */
[----:B------:R-:W-:Y:S02]  /*23f0*/  PRMT R35, R35, 0x7771, RZ ;  /* 0x0000777123237816 */ /* 0x000fe400000000ff */
[C---:B----4-:R-:W-:Y:S01]  /*2400*/  PRMT R29, R31.reuse, 0x7770, RZ ;  /* 0x000077701f1d7816 */ /* 0x050fe200000000ff */
[----:B------:R1:W-:Y:S01]  /*2410*/  STG.E.U8 desc[UR20][R12.64], R33 ;  /* 0x000000210c007986 */ /* 0x0003e2000c101114 */
[----:B------:R-:W-:Y:S02]  /*2420*/  PRMT R31, R31, 0x7771, RZ ;  /* 0x000077711f1f7816 */ /* 0x000fe400000000ff */
[----:B---3--:R-:W-:Y:S01]  /*2430*/  PRMT R37, R28, 0x7770, RZ ;  /* 0x000077701c257816 */ /* 0x008fe200000000ff */
[----:B------:R-:W-:Y:S04]  /*2440*/  STG.E.U8 desc[UR20][R14.64], R25 ;  /* 0x000000190e007986 */ /* 0x000fe8000c101114 */
[----:B------:R-:W-:Y:S01]  /*2450*/  STG.E.U8 desc[UR20][R16.64], R35 ;  /* 0x0000002310007986 */ /* 0x000fe2000c101114 */
[----:B0-----:R-:W-:-:S02]  /*2460*/  FSEL R19, R20, -INF , P1 ;  /* 0xff80000014137808 */ /* 0x001fc40000800000 */
[----:B------:R-:W-:Y:S01]  /*2470*/  LOP3.LUT P1, RZ, R3, 0xc0, RZ, 0xc0, !PT ;  /* 0x000000c003ff7812 */ /* 0x000fe2000782c0ff */
[----:B------:R0:W-:Y:S01]  /*2480*/  STG.E.U8 desc[UR20][R6.64], R29 ;  /* 0x0000001d06007986 */ /* 0x0001e2000c101114 */
[----:B-1----:R-:W-:Y:S01]  /*2490*/  FSEL R12, R21, -INF , P0 ;  /* 0xff800000150c7808 */ /* 0x002fe20000000000 */
[----:B------:R-:W-:Y:S02]  /*24a0*/  IMAD.SHL.U32 R3, R3, 0x2, RZ ;  /* 0x0000000203037824 */ /* 0x000fe400078e00ff */
[----:B------:R-:W-:Y:S01]  /*24b0*/  FFMA R22, R19, 0.69314718246459960938, R30 ;  /* 0x3f31721813167823 */ /* 0x000fe2000000001e */
[----:B------:R1:W-:Y:S01]  /*24c0*/  STG.E.U8 desc[UR20][R8.64], R37 ;  /* 0x0000002508007986 */ /* 0x0003e2000c101114 */
[----:B------:R-:W-:Y:S01]  /*24d0*/  FFMA R23, R12, 0.69314718246459960938, R23 ;  /* 0x3f3172180c177823 */ /* 0x000fe20000000017 */
[----:B------:R-:W-:Y:S02]  /*24e0*/  LOP3.LUT R12, R3, 0xf8, RZ, 0xc0, !PT ;  /* 0x000000f8030c7812 */ /* 0x000fe400078ec0ff */
[----:B------:R1:W-:Y:S01]  /*24f0*/  STG.E.U8 desc[UR20][R10.64], R31 ;  /* 0x0000001f0a007986 */ /* 0x0003e2000c101114 */
[----:B------:R-:W-:Y:S01]  /*2500*/  IMAD.SHL.U32 R3, R2, 0x4, RZ ;  /* 0x0000000402037824 */ /* 0x000fe200078e00ff */
[----:B0-----:R-:W-:Y:S01]  /*2510*/  PRMT R7, R28, 0x7771, RZ ;  /* 0x000077711c077816 */ /* 0x001fe200000000ff */
[----:B------:R-:W-:-:S03]  /*2520*/  IMAD.HI R6, R2, 0x4, RZ ;  /* 0x0000000402067827 */ /* 0x000fc600078e02ff */
[----:B------:R-:W-:Y:S01]  /*2530*/  IADD3 R2, P0, P2, R3, UR6, R38 ;  /* 0x0000000603027c10 */ /* 0x000fe2000fa1e026 */
[----:B------:R1:W-:Y:S03]  /*2540*/  STG.E.U8 desc[UR20][R4.64], R7 ;  /* 0x0000000704007986 */ /* 0x0003e6000c101114 */
[----:B------:R-:W-:Y:S01]  /*2550*/  IADD3.X R3, R6, UR5, R39, P0, P2 ;  /* 0x0000000506037c10 */ /* 0x000fe200087e4427 */
[----:B------:R-:W-:Y:S06]  /*2560*/  BAR.SYNC.DEFER_BLOCKING 0x0 ;  /* 0x0000000000007b1d */ /* 0x000fec0000010000 */
[----:B------:R1:W-:Y:S02]  /*2570*/  STS.64 [R12+UR16], R22 ;  /* 0x000000160c007988 */ /* 0x0003e40008000a10 */
[----:B------:R-:W-:Y:S06]  /*2580*/  BAR.SYNC.DEFER_BLOCKING 0x0 ;  /* 0x0000000000007b1d */ /* 0x000fec0000010000 */
[----:B------:R-:W-:Y:S05]  /*2590*/  @P1 EXIT ;  /* 0x000000000000194d */ /* 0x000fea0003800000 */
[----:B-1----:R-:W0:Y:S04]  /*25a0*/  LDS R5, [R0] ;  /* 0x0000000000057984 */ /* 0x002e280000000800 */
[----:B0-----:R-:W-:Y:S01]  /*25b0*/  STG.E desc[UR20][R2.64], R5 ;  /* 0x0000000502007986 */ /* 0x001fe2000c101914 */
[----:B------:R-:W-:Y:S05]  /*25c0*/  EXIT ;  /* 0x000000000000794d */ /* 0x000fea0003800000 */
.L_x_2:
[----:B------:R-:W-:-:S00]  /*25d0*/  BRA `(.L_x_2) ;  /* 0xfffffffc00fc7947 */ /* 0x000fc0000383ffff */
[----:B------:R-:W-:-:S00]  /*25e0*/  NOP ;  /* 0x0000000000007918 */ /* 0x000fc00000000000 */
        /* <DEDUP_REMOVED lines=9> */
.L_x_3:


//--------------------- .nv.global.init           --------------------------
	.section	.nv.global.init,"aw",@progbits
.nv.global.init:
	.type		_$_str,@object
	.size		_$_str,(.L_0 - _$_str)
_$_str:
        /*0000*/ 	.byte	0x5f, 0x5f, 0x43, 0x55, 0x44, 0x41, 0x5f, 0x46, 0x54, 0x5a, 0x00
.L_0:


//--------------------- .nv.shared.attn_fwd       --------------------------
	.section	.nv.shared.attn_fwd,"aw",@nobits
	.sectionflags	@""
	.align	16
	.zero		1024


//--------------------- .nv.shared.reserved.0     --------------------------
	.section	.nv.shared.reserved.0,"aw",@nobits
	.weak		__nv_reservedSMEM_offset_0_alias
	.size		__nv_reservedSMEM_offset_0_alias, 0, 0
	.other		__nv_reservedSMEM_offset_0_alias,@"STO_CUDA_RESERVED_SHARED STV_DEFAULT"
__nv_reservedSMEM_offset_0_alias:
	.zero		0


//--------------------- .nv.constant0.attn_fwd    --------------------------
	.section	.nv.constant0.attn_fwd,"a",@progbits
	.sectionflags	@""
	.align	4
.nv.constant0.attn_fwd:
	.zero		664


//--------------------- SYMBOLS --------------------------

	.type		.nv.reservedSmem.offset0,@object
	.size		.nv.reservedSmem.offset0,0x4
